// auto-generated by cutlass_sweep.gemm — config: {"arch": "sm_90", "cluster_m": 2, "cluster_n": 2, "dtype": "int8", "stages": 3, "tile_k": 32, "tile_m": 64, "tile_n": 256}
#include "cutlass/cutlass.h"
#include "cutlass/gemm/collective/collective_builder.hpp"
#include "cutlass/gemm/device/gemm_universal_adapter.h"
#include "cutlass/gemm/kernel/gemm_universal.hpp"
#include "cutlass/epilogue/collective/collective_builder.hpp"

using ElemA = int8_t;
using ElemB = int8_t;
using ElemCD = int8_t;
using Acc  = int32_t;
using TileShape    = cute::Shape<cute::_64, cute::_256, cute::_32>;
using ClusterShape = cute::Shape<cute::_2, cute::_2, cute::_1>;

using CollectiveEpilogue = typename cutlass::epilogue::collective::CollectiveBuilder<
    cutlass::arch::Sm90, cutlass::arch::OpClassTensorOp,
    TileShape, ClusterShape,
    cutlass::epilogue::collective::EpilogueTileAuto,
    Acc, Acc,
    ElemCD, cutlass::layout::RowMajor, 128 / cutlass::sizeof_bits<ElemCD>::value,
    ElemCD, cutlass::layout::RowMajor, 128 / cutlass::sizeof_bits<ElemCD>::value,
    cutlass::epilogue::collective::EpilogueScheduleAuto
  >::CollectiveOp;

using CollectiveMainloop = typename cutlass::gemm::collective::CollectiveBuilder<
    cutlass::arch::Sm90, cutlass::arch::OpClassTensorOp,
    ElemA, cutlass::layout::RowMajor, 128 / cutlass::sizeof_bits<ElemA>::value,
    ElemB, cutlass::layout::ColumnMajor, 128 / cutlass::sizeof_bits<ElemB>::value,
    Acc,
    TileShape, ClusterShape,
    cutlass::gemm::collective::StageCount<3>,
    cutlass::gemm::collective::KernelScheduleAuto
  >::CollectiveOp;

using GemmKernel = cutlass::gemm::kernel::GemmUniversal<
    cute::Shape<int,int,int,int>,
    CollectiveMainloop,
    CollectiveEpilogue
>;
using Gemm = cutlass::gemm::device::GemmUniversalAdapter<GemmKernel>;

// Force the device kernel symbol into the cubin without needing a host main.
auto* _anchor = &cutlass::device_kernel<GemmKernel>;


// ===== COMPILED SASS (sm_90a) =====

	.target	sm_90a

	.elftype	@"ET_EXEC"


//--------------------- .note.nv.tkinfo           --------------------------
	.section	.note.nv.tkinfo,"",@"SHT_NOTE"
	.sectionflags	@"SHF_NOTE_NV_TKINFO"
	.tkinfo
        /*0018*/ 	.word	0x00000002
        /*0030*/ 	.string	""
        /*0030*/ 	.string	"ptxas"
        /*0030*/ 	.string	"Cuda compilation tools, release 13.0, V13.0.88"
        /*0030*/ 	.string	"Build cuda_13.0.r13.0/compiler.36424714_0"
        /*0030*/ 	.string	"-arch sm_90a -m 64 "



//--------------------- .note.nv.cuinfo           --------------------------
	.section	.note.nv.cuinfo,"",@"SHT_NOTE"
	.sectionflags	@"SHF_NOTE_NV_CUINFO"
        /*0018*/ 	.short	0x0002
        /*001a*/ 	.short	0x005a
        /*001c*/ 	.short	0x0082
	.zero		2


//--------------------- .nv.info                  --------------------------
	.section	.nv.info,"",@"SHT_CUDA_INFO"
	.align	4


	//----- nvinfo : EIATTR_REGCOUNT
	.align		4
        /*0000*/ 	.byte	0x04, 0x2f
        /*0002*/ 	.short	(.L_15 - .L_14)
	.align		4
.L_14:
        /*0004*/ 	.word	index@(_ZN7cutlass13device_kernelINS_4gemm6kernel13GemmUniversalIN4cute5tupleIJiiiiEEENS1_10collective13CollectiveMmaINS1_34MainloopSm90TmaGmmaWarpSpecializedILi3ENS5_IJNS4_1CILi2EEESB_NSA_ILi1EEEEEENS1_32KernelTmaWarpSpecializedPingpongEEENS5_IJNSA_ILi64EEENSA_ILi256EEENSA_ILi32EEEEEEaNS5_IJlSC_lEEEaSK_NS4_8TiledMMAINS4_8MMA_AtomIJNS4_4SM904GMMA27MMA_64x256x32_S32S8S8_SS_TNEEEENS4_6LayoutINS5_IJSC_SC_SC_EEENS5_IJNSA_ILi0EEEST_ST_EEEEENS5_IJNS4_10UnderscoreESW_SW_EEEEENS4_23SM90_TMA_LOAD_MULTICASTENS4_14ComposedLayoutINS4_7SwizzleILi1ELi4ELi3EEENS4_18smem_ptr_flag_bitsILi8EEENSR_INS5_IJNSA_ILi8EEESI_EEENS5_IJSI_SC_EEEEEEEvNS4_8identityESZ_S19_vS1A_EENS_8epilogue10collective6detail29Sm90TmaWarpSpecializedAdapterINS1D_15DefaultEpilogueIaSK_SK_NS1C_6thread17LinearCombinationIaLi1EiiLNS1H_9ScaleType4KindE0ELNS_15FloatRoundStyleE2EaEENS1_15EpilogueDefaultEEEEEvvEEEEvNT_6ParamsE)
        /*0008*/ 	.word	0x000000a8


	//----- nvinfo : EIATTR_FRAME_SIZE
	.align		4
.L_15:
        /*000c*/ 	.byte	0x04, 0x11
        /*000e*/ 	.short	(.L_17 - .L_16)
	.align		4
.L_16:
        /*0010*/ 	.word	index@(_ZN7cutlass13device_kernelINS_4gemm6kernel13GemmUniversalIN4cute5tupleIJiiiiEEENS1_10collective13CollectiveMmaINS1_34MainloopSm90TmaGmmaWarpSpecializedILi3ENS5_IJNS4_1CILi2EEESB_NSA_ILi1EEEEEENS1_32KernelTmaWarpSpecializedPingpongEEENS5_IJNSA_ILi64EEENSA_ILi256EEENSA_ILi32EEEEEEaNS5_IJlSC_lEEEaSK_NS4_8TiledMMAINS4_8MMA_AtomIJNS4_4SM904GMMA27MMA_64x256x32_S32S8S8_SS_TNEEEENS4_6LayoutINS5_IJSC_SC_SC_EEENS5_IJNSA_ILi0EEEST_ST_EEEEENS5_IJNS4_10UnderscoreESW_SW_EEEEENS4_23SM90_TMA_LOAD_MULTICASTENS4_14ComposedLayoutINS4_7SwizzleILi1ELi4ELi3EEENS4_18smem_ptr_flag_bitsILi8EEENSR_INS5_IJNSA_ILi8EEESI_EEENS5_IJSI_SC_EEEEEEEvNS4_8identityESZ_S19_vS1A_EENS_8epilogue10collective6detail29Sm90TmaWarpSpecializedAdapterINS1D_15DefaultEpilogueIaSK_SK_NS1C_6thread17LinearCombinationIaLi1EiiLNS1H_9ScaleType4KindE0ELNS_15FloatRoundStyleE2EaEENS1_15EpilogueDefaultEEEEEvvEEEEvNT_6ParamsE)
        /*0014*/ 	.word	0x00000008


	//----- nvinfo : EIATTR_MIN_STACK_SIZE
	.align		4
.L_17:
        /*0018*/ 	.byte	0x04, 0x12
        /*001a*/ 	.short	(.L_19 - .L_18)
	.align		4
.L_18:
        /*001c*/ 	.word	index@(_ZN7cutlass13device_kernelINS_4gemm6kernel13GemmUniversalIN4cute5tupleIJiiiiEEENS1_10collective13CollectiveMmaINS1_34MainloopSm90TmaGmmaWarpSpecializedILi3ENS5_IJNS4_1CILi2EEESB_NSA_ILi1EEEEEENS1_32KernelTmaWarpSpecializedPingpongEEENS5_IJNSA_ILi64EEENSA_ILi256EEENSA_ILi32EEEEEEaNS5_IJlSC_lEEEaSK_NS4_8TiledMMAINS4_8MMA_AtomIJNS4_4SM904GMMA27MMA_64x256x32_S32S8S8_SS_TNEEEENS4_6LayoutINS5_IJSC_SC_SC_EEENS5_IJNSA_ILi0EEEST_ST_EEEEENS5_IJNS4_10UnderscoreESW_SW_EEEEENS4_23SM90_TMA_LOAD_MULTICASTENS4_14ComposedLayoutINS4_7SwizzleILi1ELi4ELi3EEENS4_18smem_ptr_flag_bitsILi8EEENSR_INS5_IJNSA_ILi8EEESI_EEENS5_IJSI_SC_EEEEEEEvNS4_8identityESZ_S19_vS1A_EENS_8epilogue10collective6detail29Sm90TmaWarpSpecializedAdapterINS1D_15DefaultEpilogueIaSK_SK_NS1C_6thread17LinearCombinationIaLi1EiiLNS1H_9ScaleType4KindE0ELNS_15FloatRoundStyleE2EaEENS1_15EpilogueDefaultEEEEEvvEEEEvNT_6ParamsE)
        /*0020*/ 	.word	0x00000008
.L_19:


//--------------------- .nv.compat                --------------------------
	.section	.nv.compat,"",@"SHT_CUDA_COMPAT_INFO"
	.align	4
        /*0000*/ 	.byte	0x02, 0x09, 0x01, 0x00, 0x02, 0x02, 0x04, 0x00, 0x02, 0x05, 0x05, 0x00, 0x03, 0x07, 0x01, 0x01
        /*0010*/ 	.byte	0x02, 0x03, 0x01, 0x00, 0x02, 0x06, 0x01, 0x00, 0x04, 0x0b, 0x08, 0x00, 0x00, 0x00, 0x00, 0x00
        /*0020*/ 	.byte	0x00, 0x00, 0x00, 0x00


//--------------------- .nv.info._ZN7cutlass13device_kernelINS_4gemm6kernel13GemmUniversalIN4cute5tupleIJiiiiEEENS1_10collective13CollectiveMmaINS1_34MainloopSm90TmaGmmaWarpSpecializedILi3ENS5_IJNS4_1CILi2EEESB_NSA_ILi1EEEEEENS1_32KernelTmaWarpSpecializedPingpongEEENS5_IJNSA_ILi64EEENSA_ILi256EEENSA_ILi32EEEEEEaNS5_IJlSC_lEEEaSK_NS4_8TiledMMAINS4_8MMA_AtomIJNS4_4SM904GMMA27MMA_64x256x32_S32S8S8_SS_TNEEEENS4_6LayoutINS5_IJSC_SC_SC_EEENS5_IJNSA_ILi0EEEST_ST_EEEEENS5_IJNS4_10UnderscoreESW_SW_EEEEENS4_23SM90_TMA_LOAD_MULTICASTENS4_14ComposedLayoutINS4_7SwizzleILi1ELi4ELi3EEENS4_18smem_ptr_flag_bitsILi8EEENSR_INS5_IJNSA_ILi8EEESI_EEENS5_IJSI_SC_EEEEEEEvNS4_8identityESZ_S19_vS1A_EENS_8epilogue10collective6detail29Sm90TmaWarpSpecializedAdapterINS1D_15DefaultEpilogueIaSK_SK_NS1C_6thread17LinearCombinationIaLi1EiiLNS1H_9ScaleType4KindE0ELNS_15FloatRoundStyleE2EaEENS1_15EpilogueDefaultEEEEEvvEEEEvNT_6ParamsE --------------------------
	.section	.nv.info._ZN7cutlass13device_kernelINS_4gemm6kernel13GemmUniversalIN4cute5tupleIJiiiiEEENS1_10collective13CollectiveMmaINS1_34MainloopSm90TmaGmmaWarpSpecializedILi3ENS5_IJNS4_1CILi2EEESB_NSA_ILi1EEEEEENS1_32KernelTmaWarpSpecializedPingpongEEENS5_IJNSA_ILi64EEENSA_ILi256EEENSA_ILi32EEEEEEaNS5_IJlSC_lEEEaSK_NS4_8TiledMMAINS4_8MMA_AtomIJNS4_4SM904GMMA27MMA_64x256x32_S32S8S8_SS_TNEEEENS4_6LayoutINS5_IJSC_SC_SC_EEENS5_IJNSA_ILi0EEEST_ST_EEEEENS5_IJNS4_10UnderscoreESW_SW_EEEEENS4_23SM90_TMA_LOAD_MULTICASTENS4_14ComposedLayoutINS4_7SwizzleILi1ELi4ELi3EEENS4_18smem_ptr_flag_bitsILi8EEENSR_INS5_IJNSA_ILi8EEESI_EEENS5_IJSI_SC_EEEEEEEvNS4_8identityESZ_S19_vS1A_EENS_8epilogue10collective6detail29Sm90TmaWarpSpecializedAdapterINS1D_15DefaultEpilogueIaSK_SK_NS1C_6thread17LinearCombinationIaLi1EiiLNS1H_9ScaleType4KindE0ELNS_15FloatRoundStyleE2EaEENS1_15EpilogueDefaultEEEEEvvEEEEvNT_6ParamsE,"",@"SHT_CUDA_INFO"
	.sectionflags	@""
	.align	4


	//----- nvinfo : EIATTR_CUDA_API_VERSION
	.align		4
        /*0000*/ 	.byte	0x04, 0x37
        /*0002*/ 	.short	(.L_21 - .L_20)
.L_20:
        /*0004*/ 	.word	0x00000082


	//----- nvinfo : EIATTR_KPARAM_INFO
	.align		4
.L_21:
        /*0008*/ 	.byte	0x04, 0x17
        /*000a*/ 	.short	(.L_23 - .L_22)
.L_22:
        /*000c*/ 	.word	0x00000000
        /*0010*/ 	.short	0x0000
        /*0012*/ 	.short	0x0070
        /*0014*/ 	.byte	0x00, 0xf0, 0x01, 0x10


	//----- nvinfo : EIATTR_SPARSE_MMA_MASK
	.align		4
.L_23:
        /*0018*/ 	.byte	0x03, 0x50
        /*001a*/ 	.short	0x0000


	//----- nvinfo : EIATTR_MAXREG_COUNT
	.align		4
        /*001c*/ 	.byte	0x03, 0x1b
        /*001e*/ 	.short	0x00a8


	//----- nvinfo : EIATTR_NUM_BARRIERS
	.align		4
        /*0020*/ 	.byte	0x02, 0x4c
        /*0022*/ 	.byte	0x01
	.zero		1


	//----- nvinfo : EIATTR_EXTERNS
	.align		4
        /*0024*/ 	.byte	0x04, 0x0f
        /*0026*/ 	.short	(.L_25 - .L_24)


	//   ....[0]....
	.align		4
.L_24:
        /*0028*/ 	.word	index@(__assertfail)


	//----- nvinfo : EIATTR_ANNOTATIONS
	.align		4
.L_25:
        /*002c*/ 	.byte	0x04, 0x55
        /*002e*/ 	.short	(.L_27 - .L_26)


	//   ....[0]....
.L_26:
        /*0030*/ 	.word	0x00000001
        /*0034*/ 	.byte	0x90, 0x0d, 0x00, 0x00, 0x01, 0x00, 0x00, 0x00, 0xa0, 0x82, 0x00, 0x00, 0x01, 0x00, 0x00, 0x00
        /*0044*/ 	.byte	0x10, 0x90, 0x00, 0x00


	//----- nvinfo : EIATTR_MERCURY_ISA_VERSION
	.align		4
.L_27:
        /*0048*/ 	.byte	0x03, 0x5f
        /*004a*/ 	.short	0x0101


	//----- nvinfo : EIATTR_INT_WARP_WIDE_INSTR_OFFSETS
	.align		4
        /*004c*/ 	.byte	0x04, 0x31
        /*004e*/ 	.short	(.L_29 - .L_28)


	//   ....[0]....
.L_28:
        /*0050*/ 	.word	0x000004f0


	//   ....[1]....
        /*0054*/ 	.word	0x00000570


	//   ....[2]....
        /*0058*/ 	.word	0x00000670


	//   ....[3]....
        /*005c*/ 	.word	0x00000680


	//   ....[4]....
        /*0060*/ 	.word	0x000006a0


	//   ....[5]....
        /*0064*/ 	.word	0x00000740


	//   ....[6]....
        /*0068*/ 	.word	0x00000750


	//   ....[7]....
        /*006c*/ 	.word	0x000007a0


	//   ....[8]....
        /*0070*/ 	.word	0x00001d20


	//----- nvinfo : EIATTR_COOP_GROUP_MASK_REGIDS
	.align		4
.L_29:
        /*0074*/ 	.byte	0x04, 0x29
        /*0076*/ 	.short	(.L_31 - .L_30)


	//   ....[0]....
.L_30:
        /*0078*/ 	.word	0xffffffff


	//   ....[1]....
        /*007c*/ 	.word	0xffffffff


	//   ....[2]....
        /*0080*/ 	.word	0xffffffff


	//   ....[3]....
        /*0084*/ 	.word	0xffffffff


	//   ....[4]....
        /*0088*/ 	.word	0xffffffff


	//   ....[5]....
        /*008c*/ 	.word	0xffffffff


	//   ....[6]....
        /*0090*/ 	.word	0xffffffff


	//----- nvinfo : EIATTR_COOP_GROUP_INSTR_OFFSETS
	.align		4
.L_31:
        /*0094*/ 	.byte	0x04, 0x28
        /*0096*/ 	.short	(.L_33 - .L_32)


	//   ....[0]....
.L_32:
        /*0098*/ 	.word	0x00000070


	//   ....[1]....
        /*009c*/ 	.word	0x00000080


	//   ....[2]....
        /*00a0*/ 	.word	0x00000140


	//   ....[3]....
        /*00a4*/ 	.word	0x000002d0


	//   ....[4]....
        /*00a8*/ 	.word	0x00000310


	//   ....[5]....
        /*00ac*/ 	.word	0x00000790


	//   ....[6]....
        /*00b0*/ 	.word	0x00000930


	//----- nvinfo : EIATTR_REG_RECONFIG
	.align		4
.L_33:
        /*00b4*/ 	.byte	0x01, 0x54
	.zero		2


	//----- nvinfo : EIATTR_SYSCALL_OFFSETS
	.align		4
        /*00b8*/ 	.byte	0x04, 0x46
        /*00ba*/ 	.short	(.L_35 - .L_34)


	//   ....[0]....
.L_34:
        /*00bc*/ 	.word	0x000017b0


	//----- nvinfo : EIATTR_MBARRIER_INSTR_OFFSETS
	.align		4
.L_35:
        /*00c0*/ 	.byte	0x04, 0x39
        /*00c2*/ 	.short	(.L_37 - .L_36)


	//   ....[0]....
.L_36:
        /*00c4*/ 	.word	0x00000260
        /*00c8*/ 	.word	0x000000ff
        /*00cc*/ 	.word	0x00000000
        /*00d0*/ 	.short	0x0100
        /*00d2*/ 	.byte	0x08
	.zero		1


	//   ....[1]....
        /*00d4*/ 	.word	0x00000270
        /*00d8*/ 	.word	0x000000ff
        /*00dc*/ 	.word	0x00000018
        /*00e0*/ 	.short	0x0100
        /*00e2*/ 	.byte	0x08
	.zero		1


	//   ....[2]....
        /*00e4*/ 	.word	0x00000280
        /*00e8*/ 	.word	0x000000ff
        /*00ec*/ 	.word	0x00000008
        /*00f0*/ 	.short	0x0100
        /*00f2*/ 	.byte	0x08
	.zero		1


	//   ....[3]....
        /*00f4*/ 	.word	0x00000290
        /*00f8*/ 	.word	0x000000ff
        /*00fc*/ 	.word	0x00000020
        /*0100*/ 	.short	0x0100
        /*0102*/ 	.byte	0x08
	.zero		1


	//   ....[4]....
        /*0104*/ 	.word	0x000002a0
        /*0108*/ 	.word	0x000000ff
        /*010c*/ 	.word	0x00000010
        /*0110*/ 	.short	0x0100
        /*0112*/ 	.byte	0x08
	.zero		1


	//   ....[5]....
        /*0114*/ 	.word	0x000002b0
        /*0118*/ 	.word	0x000000ff
        /*011c*/ 	.word	0x00000028
        /*0120*/ 	.short	0x0100
        /*0122*/ 	.byte	0x08
	.zero		1


	//   ....[6]....
        /*0124*/ 	.word	0x000007d0
        /*0128*/ 	.word	0x000000ff
        /*012c*/ 	.word	0x00000060
        /*0130*/ 	.short	0x0100
        /*0132*/ 	.byte	0x08
	.zero		1


	//   ....[7]....
        /*0134*/ 	.word	0x00000860
        /*0138*/ 	.word	0x000000ff
        /*013c*/ 	.word	0x00000068
        /*0140*/ 	.short	0x0100
        /*0142*/ 	.byte	0x08
	.zero		1


	//   ....[8]....
        /*0144*/ 	.word	0x000008b0
        /*0148*/ 	.word	0x000000ff
        /*014c*/ 	.word	0x00000040
        /*0150*/ 	.short	0x0100
        /*0152*/ 	.byte	0x09
	.zero		1


	//   ....[9]....
        /*0154*/ 	.word	0x000008c0
        /*0158*/ 	.word	0x000000ff
        /*015c*/ 	.word	0x00000048
        /*0160*/ 	.short	0x0100
        /*0162*/ 	.byte	0x09
	.zero		1


	//   ....[10]....
        /*0164*/ 	.word	0x000008d0
        /*0168*/ 	.word	0x000000ff
        /*016c*/ 	.word	0x00000050
        /*0170*/ 	.short	0x0100
        /*0172*/ 	.byte	0x09
	.zero		1


	//   ....[11]....
        /*0174*/ 	.word	0x000008e0
        /*0178*/ 	.word	0x000000ff
        /*017c*/ 	.word	0x00000058
        /*0180*/ 	.short	0x0100
        /*0182*/ 	.byte	0x09
	.zero		1


	//   ....[12]....
        /*0184*/ 	.word	0x00001690
        /*0188*/ 	.word	0x0000009f
        /*018c*/ 	.word	0x00000000
        /*0190*/ 	.short	0x010a
        /*0192*/ 	.byte	0x2a
	.zero		1


	//   ....[13]....
        /*0194*/ 	.word	0x00001840
        /*0198*/ 	.word	0x00000003
        /*019c*/ 	.word	0x00000000
        /*01a0*/ 	.short	0x010a
        /*01a2*/ 	.byte	0x3f
	.zero		1


	//   ....[14]....
        /*01a4*/ 	.word	0x000018a0
        /*01a8*/ 	.word	0x00000003
        /*01ac*/ 	.word	0x00000000
        /*01b0*/ 	.short	0x010a
        /*01b2*/ 	.byte	0x3f
	.zero		1


	//   ....[15]....
        /*01b4*/ 	.word	0x00001a90
        /*01b8*/ 	.word	0x000000ff
        /*01bc*/ 	.word	0x00000000
        /*01c0*/ 	.short	0x010a
        /*01c2*/ 	.byte	0x04
	.zero		1


	//   ....[16]....
        /*01c4*/ 	.word	0x00001ad0
        /*01c8*/ 	.word	0x000000ff
        /*01cc*/ 	.word	0x00000000
        /*01d0*/ 	.short	0x010a
        /*01d2*/ 	.byte	0x04
	.zero		1


	//   ....[17]....
        /*01d4*/ 	.word	0x00001bc0
        /*01d8*/ 	.word	0x00000004
        /*01dc*/ 	.word	0x00000000
        /*01e0*/ 	.short	0x0101
        /*01e2*/ 	.byte	0x3f
	.zero		1


	//   ....[18]....
        /*01e4*/ 	.word	0x00001cc0
        /*01e8*/ 	.word	0x000000a0
        /*01ec*/ 	.word	0x00000000
        /*01f0*/ 	.short	0x0101
        /*01f2*/ 	.byte	0x2d
	.zero		1


	//   ....[19]....
        /*01f4*/ 	.word	0x00001dc0
        /*01f8*/ 	.word	0x00000000
        /*01fc*/ 	.word	0x00000000
        /*0200*/ 	.short	0x0101
        /*0202*/ 	.byte	0x3f
	.zero		1


	//   ....[20]....
        /*0204*/ 	.word	0x00001e80
        /*0208*/ 	.word	0x0000009f
        /*020c*/ 	.word	0x00000010
        /*0210*/ 	.short	0x010a
        /*0212*/ 	.byte	0x2a
	.zero		1


	//   ....[21]....
        /*0214*/ 	.word	0x000082c0
        /*0218*/ 	.word	0x000000a2
        /*021c*/ 	.word	0x00000000
        /*0220*/ 	.short	0x0101
        /*0222*/ 	.byte	0x2d
	.zero		1


	//   ....[22]....
        /*0224*/ 	.word	0x00008d60
        /*0228*/ 	.word	0x0000000a
        /*022c*/ 	.word	0x00000018
        /*0230*/ 	.short	0x010a
        /*0232*/ 	.byte	0x3f
	.zero		1


	//   ....[23]....
        /*0234*/ 	.word	0x00009120
        /*0238*/ 	.word	0x00000005
        /*023c*/ 	.word	0x00000068
        /*0240*/ 	.short	0x0101
        /*0242*/ 	.byte	0x3f
	.zero		1


	//   ....[24]....
        /*0244*/ 	.word	0x000098a0
        /*0248*/ 	.word	0x00000009
        /*024c*/ 	.word	0x00000000
        /*0250*/ 	.short	0x010a
        /*0252*/ 	.byte	0x3f
	.zero		1


	//   ....[25]....
        /*0254*/ 	.word	0x00009920
        /*0258*/ 	.word	0x00000006
        /*025c*/ 	.word	0x00000000
        /*0260*/ 	.short	0x010a
        /*0262*/ 	.byte	0x3f
	.zero		1


	//   ....[26]....
        /*0264*/ 	.word	0x000099b0
        /*0268*/ 	.word	0x00000003
        /*026c*/ 	.word	0x00000000
        /*0270*/ 	.short	0x010a
        /*0272*/ 	.byte	0x3f
	.zero		1


	//   ....[27]....
        /*0274*/ 	.word	0x00009a10
        /*0278*/ 	.word	0x000000a1
        /*027c*/ 	.word	0x00000000
        /*0280*/ 	.short	0x010a
        /*0282*/ 	.byte	0x3f
	.zero		1


	//   ....[28]....
        /*0284*/ 	.word	0x00009a60
        /*0288*/ 	.word	0x00000003
        /*028c*/ 	.word	0x00000000
        /*0290*/ 	.short	0x010a
        /*0292*/ 	.byte	0x3f
	.zero		1


	//   ....[29]....
        /*0294*/ 	.word	0x00009ac0
        /*0298*/ 	.word	0x00000005
        /*029c*/ 	.word	0x00000000
        /*02a0*/ 	.short	0x010a
        /*02a2*/ 	.byte	0x3f
	.zero		1


	//   ....[30]....
        /*02a4*/ 	.word	0x00009b10
        /*02a8*/ 	.word	0x000000a1
        /*02ac*/ 	.word	0x00000010
        /*02b0*/ 	.short	0x010a
        /*02b2*/ 	.byte	0x3f
	.zero		1


	//   ....[31]....
        /*02b4*/ 	.word	0x00009be0
        /*02b8*/ 	.word	0x0000000a
        /*02bc*/ 	.word	0x00000018
        /*02c0*/ 	.short	0x010a
        /*02c2*/ 	.byte	0x3f
	.zero		1


	//   ....[32]....
        /*02c4*/ 	.word	0x00009cb0
        /*02c8*/ 	.word	0x00000009
        /*02cc*/ 	.word	0x00000000
        /*02d0*/ 	.short	0x010a
        /*02d2*/ 	.byte	0x3f
	.zero		1


	//   ....[33]....
        /*02d4*/ 	.word	0x00009d00
        /*02d8*/ 	.word	0x00000006
        /*02dc*/ 	.word	0x00000000
        /*02e0*/ 	.short	0x010a
        /*02e2*/ 	.byte	0x3f
	.zero		1


	//----- nvinfo : EIATTR_NUM_MBARRIERS
	.align		4
.L_37:
        /*02e4*/ 	.byte	0x03, 0x38
        /*02e6*/ 	.short	0x000c


	//----- nvinfo : EIATTR_EXIT_INSTR_OFFSETS
	.align		4
        /*02e8*/ 	.byte	0x04, 0x1c
        /*02ea*/ 	.short	(.L_39 - .L_38)


	//   ....[0]....
.L_38:
        /*02ec*/ 	.word	0x000013d0


	//   ....[1]....
        /*02f0*/ 	.word	0x00001430


	//   ....[2]....
        /*02f4*/ 	.word	0x00008950


	//   ....[3]....
        /*02f8*/ 	.word	0x00008980


	//   ....[4]....
        /*02fc*/ 	.word	0x00009a00


	//----- nvinfo : EIATTR_MAX_THREADS
	.align		4
.L_39:
        /*0300*/ 	.byte	0x04, 0x05
        /*0302*/ 	.short	(.L_41 - .L_40)
.L_40:
        /*0304*/ 	.word	0x00000180
        /*0308*/ 	.word	0x00000001
        /*030c*/ 	.word	0x00000001


	//----- nvinfo : EIATTR_CRS_STACK_SIZE
	.align		4
.L_41:
        /*0310*/ 	.byte	0x04, 0x1e
        /*0312*/ 	.short	(.L_43 - .L_42)
.L_42:
        /*0314*/ 	.word	0x00000000


	//----- nvinfo : EIATTR_CBANK_PARAM_SIZE
	.align		4
.L_43:
        /*0318*/ 	.byte	0x03, 0x19
        /*031a*/ 	.short	0x0470


	//----- nvinfo : EIATTR_PARAM_CBANK
	.align		4
        /*031c*/ 	.byte	0x04, 0x0a
        /*031e*/ 	.short	(.L_45 - .L_44)
	.align		4
.L_44:
        /*0320*/ 	.word	index@(.nv.constant0._ZN7cutlass13device_kernelINS_4gemm6kernel13GemmUniversalIN4cute5tupleIJiiiiEEENS1_10collective13CollectiveMmaINS1_34MainloopSm90TmaGmmaWarpSpecializedILi3ENS5_IJNS4_1CILi2EEESB_NSA_ILi1EEEEEENS1_32KernelTmaWarpSpecializedPingpongEEENS5_IJNSA_ILi64EEENSA_ILi256EEENSA_ILi32EEEEEEaNS5_IJlSC_lEEEaSK_NS4_8TiledMMAINS4_8MMA_AtomIJNS4_4SM904GMMA27MMA_64x256x32_S32S8S8_SS_TNEEEENS4_6LayoutINS5_IJSC_SC_SC_EEENS5_IJNSA_ILi0EEEST_ST_EEEEENS5_IJNS4_10UnderscoreESW_SW_EEEEENS4_23SM90_TMA_LOAD_MULTICASTENS4_14ComposedLayoutINS4_7SwizzleILi1ELi4ELi3EEENS4_18smem_ptr_flag_bitsILi8EEENSR_INS5_IJNSA_ILi8EEESI_EEENS5_IJSI_SC_EEEEEEEvNS4_8identityESZ_S19_vS1A_EENS_8epilogue10collective6detail29Sm90TmaWarpSpecializedAdapterINS1D_15DefaultEpilogueIaSK_SK_NS1C_6thread17LinearCombinationIaLi1EiiLNS1H_9ScaleType4KindE0ELNS_15FloatRoundStyleE2EaEENS1_15EpilogueDefaultEEEEEvvEEEEvNT_6ParamsE)
        /*0324*/ 	.short	0x0210
        /*0326*/ 	.short	0x0470


	//----- nvinfo : EIATTR_SW_WAR
	.align		4
.L_45:
        /*0328*/ 	.byte	0x04, 0x36
        /*032a*/ 	.short	(.L_47 - .L_46)
.L_46:
        /*032c*/ 	.word	0x00000008
.L_47:


//--------------------- .nv.callgraph             --------------------------
	.section	.nv.callgraph,"",@"SHT_CUDA_CALLGRAPH"
	.align	4
	.sectionentsize	8
	.align		4
        /*0000*/ 	.word	0x00000000
	.align		4
        /*0004*/ 	.word	0xffffffff
	.align		4
        /*0008*/ 	.word	index@(_ZN7cutlass13device_kernelINS_4gemm6kernel13GemmUniversalIN4cute5tupleIJiiiiEEENS1_10collective13CollectiveMmaINS1_34MainloopSm90TmaGmmaWarpSpecializedILi3ENS5_IJNS4_1CILi2EEESB_NSA_ILi1EEEEEENS1_32KernelTmaWarpSpecializedPingpongEEENS5_IJNSA_ILi64EEENSA_ILi256EEENSA_ILi32EEEEEEaNS5_IJlSC_lEEEaSK_NS4_8TiledMMAINS4_8MMA_AtomIJNS4_4SM904GMMA27MMA_64x256x32_S32S8S8_SS_TNEEEENS4_6LayoutINS5_IJSC_SC_SC_EEENS5_IJNSA_ILi0EEEST_ST_EEEEENS5_IJNS4_10UnderscoreESW_SW_EEEEENS4_23SM90_TMA_LOAD_MULTICASTENS4_14ComposedLayoutINS4_7SwizzleILi1ELi4ELi3EEENS4_18smem_ptr_flag_bitsILi8EEENSR_INS5_IJNSA_ILi8EEESI_EEENS5_IJSI_SC_EEEEEEEvNS4_8identityESZ_S19_vS1A_EENS_8epilogue10collective6detail29Sm90TmaWarpSpecializedAdapterINS1D_15DefaultEpilogueIaSK_SK_NS1C_6thread17LinearCombinationIaLi1EiiLNS1H_9ScaleType4KindE0ELNS_15FloatRoundStyleE2EaEENS1_15EpilogueDefaultEEEEEvvEEEEvNT_6ParamsE)
	.align		4
        /*000c*/ 	.word	index@(__assertfail)
	.align		4
        /*0010*/ 	.word	0x00000000
	.align		4
        /*0014*/ 	.word	0xfffffffe
	.align		4
        /*0018*/ 	.word	0x00000000
	.align		4
        /*001c*/ 	.word	0xfffffffd
	.align		4
        /*0020*/ 	.word	0x00000000
	.align		4
        /*0024*/ 	.word	0xfffffffc


//--------------------- .nv.constant4             --------------------------
	.section	.nv.constant4,"a",@progbits
	.align	8
	.align		8
.nv.constant4:
        /*0000*/ 	.dword	__assertfail
	.align		8
        /*0008*/ 	.dword	__unnamed_1
	.align		8
        /*0010*/ 	.dword	_ZN39_INTERNAL_e3319f7f_4_k_cu_ea6b9f5f_51534cuda3std3__45__cpo5beginE
	.align		8
        /*0018*/ 	.dword	_ZN39_INTERNAL_e3319f7f_4_k_cu_ea6b9f5f_51534cuda3std3__45__cpo3endE
	.align		8
        /*0020*/ 	.dword	_ZN39_INTERNAL_e3319f7f_4_k_cu_ea6b9f5f_51534cuda3std3__45__cpo6cbeginE
	.align		8
        /*0028*/ 	.dword	_ZN39_INTERNAL_e3319f7f_4_k_cu_ea6b9f5f_51534cuda3std3__45__cpo4cendE
	.align		8
        /*0030*/ 	.dword	_ZN39_INTERNAL_e3319f7f_4_k_cu_ea6b9f5f_51534cuda3std3__441_GLOBAL__N__e3319f7f_4_k_cu_ea6b9f5f_51536ignoreE
	.align		8
        /*0038*/ 	.dword	_ZN39_INTERNAL_e3319f7f_4_k_cu_ea6b9f5f_51534cuda3std3__419piecewise_constructE
	.align		8
        /*0040*/ 	.dword	_ZN39_INTERNAL_e3319f7f_4_k_cu_ea6b9f5f_51534cuda3std3__48in_placeE
	.align		8
        /*0048*/ 	.dword	_ZN39_INTERNAL_e3319f7f_4_k_cu_ea6b9f5f_51534cuda3std6ranges3__45__cpo4swapE
	.align		8
        /*0050*/ 	.dword	_ZN39_INTERNAL_e3319f7f_4_k_cu_ea6b9f5f_51534cuda3std6ranges3__45__cpo9iter_moveE
	.align		8
        /*0058*/ 	.dword	_ZN39_INTERNAL_e3319f7f_4_k_cu_ea6b9f5f_51534cute7productE
	.align		8
        /*0060*/ 	.dword	_ZN39_INTERNAL_e3319f7f_4_k_cu_ea6b9f5f_51534cute1_E
	.align		8
        /*0068*/ 	.dword	$str$22
	.align		8
        /*0070*/ 	.dword	$str$23


//--------------------- .text._ZN7cutlass13device_kernelINS_4gemm6kernel13GemmUniversalIN4cute5tupleIJiiiiEEENS1_10collective13CollectiveMmaINS1_34MainloopSm90TmaGmmaWarpSpecializedILi3ENS5_IJNS4_1CILi2EEESB_NSA_ILi1EEEEEENS1_32KernelTmaWarpSpecializedPingpongEEENS5_IJNSA_ILi64EEENSA_ILi256EEENSA_ILi32EEEEEEaNS5_IJlSC_lEEEaSK_NS4_8TiledMMAINS4_8MMA_AtomIJNS4_4SM904GMMA27MMA_64x256x32_S32S8S8_SS_TNEEEENS4_6LayoutINS5_IJSC_SC_SC_EEENS5_IJNSA_ILi0EEEST_ST_EEEEENS5_IJNS4_10UnderscoreESW_SW_EEEEENS4_23SM90_TMA_LOAD_MULTICASTENS4_14ComposedLayoutINS4_7SwizzleILi1ELi4ELi3EEENS4_18smem_ptr_flag_bitsILi8EEENSR_INS5_IJNSA_ILi8EEESI_EEENS5_IJSI_SC_EEEEEEEvNS4_8identityESZ_S19_vS1A_EENS_8epilogue10collective6detail29Sm90TmaWarpSpecializedAdapterINS1D_15DefaultEpilogueIaSK_SK_NS1C_6thread17LinearCombinationIaLi1EiiLNS1H_9ScaleType4KindE0ELNS_15FloatRoundStyleE2EaEENS1_15EpilogueDefaultEEEEEvvEEEEvNT_6ParamsE --------------------------
	.section	.text._ZN7cutlass13device_kernelINS_4gemm6kernel13GemmUniversalIN4cute5tupleIJiiiiEEENS1_10collective13CollectiveMmaINS1_34MainloopSm90TmaGmmaWarpSpecializedILi3ENS5_IJNS4_1CILi2EEESB_NSA_ILi1EEEEEENS1_32KernelTmaWarpSpecializedPingpongEEENS5_IJNSA_ILi64EEENSA_ILi256EEENSA_ILi32EEEEEEaNS5_IJlSC_lEEEaSK_NS4_8TiledMMAINS4_8MMA_AtomIJNS4_4SM904GMMA27MMA_64x256x32_S32S8S8_SS_TNEEEENS4_6LayoutINS5_IJSC_SC_SC_EEENS5_IJNSA_ILi0EEEST_ST_EEEEENS5_IJNS4_10UnderscoreESW_SW_EEEEENS4_23SM90_TMA_LOAD_MULTICASTENS4_14ComposedLayoutINS4_7SwizzleILi1ELi4ELi3EEENS4_18smem_ptr_flag_bitsILi8EEENSR_INS5_IJNSA_ILi8EEESI_EEENS5_IJSI_SC_EEEEEEEvNS4_8identityESZ_S19_vS1A_EENS_8epilogue10collective6detail29Sm90TmaWarpSpecializedAdapterINS1D_15DefaultEpilogueIaSK_SK_NS1C_6thread17LinearCombinationIaLi1EiiLNS1H_9ScaleType4KindE0ELNS_15FloatRoundStyleE2EaEENS1_15EpilogueDefaultEEEEEvvEEEEvNT_6ParamsE,"ax",@progbits
	.align	128
.text._ZN7cutlass13device_kernelINS_4gemm6kernel13GemmUniversalIN4cute5tupleIJiiiiEEENS1_10collective13CollectiveMmaINS1_34MainloopSm90TmaGmmaWarpSpecializedILi3ENS5_IJNS4_1CILi2EEESB_NSA_ILi1EEEEEENS1_32KernelTmaWarpSpecializedPingpongEEENS5_IJNSA_ILi64EEENSA_ILi256EEENSA_ILi32EEEEEEaNS5_IJlSC_lEEEaSK_NS4_8TiledMMAINS4_8MMA_AtomIJNS4_4SM904GMMA27MMA_64x256x32_S32S8S8_SS_TNEEEENS4_6LayoutINS5_IJSC_SC_SC_EEENS5_IJNSA_ILi0EEEST_ST_EEEEENS5_IJNS4_10UnderscoreESW_SW_EEEEENS4_23SM90_TMA_LOAD_MULTICASTENS4_14ComposedLayoutINS4_7SwizzleILi1ELi4ELi3EEENS4_18smem_ptr_flag_bitsILi8EEENSR_INS5_IJNSA_ILi8EEESI_EEENS5_IJSI_SC_EEEEEEEvNS4_8identityESZ_S19_vS1A_EENS_8epilogue10collective6detail29Sm90TmaWarpSpecializedAdapterINS1D_15DefaultEpilogueIaSK_SK_NS1C_6thread17LinearCombinationIaLi1EiiLNS1H_9ScaleType4KindE0ELNS_15FloatRoundStyleE2EaEENS1_15EpilogueDefaultEEEEEvvEEEEvNT_6ParamsE:
        .type           _ZN7cutlass13device_kernelINS_4gemm6kernel13GemmUniversalIN4cute5tupleIJiiiiEEENS1_10collective13CollectiveMmaINS1_34MainloopSm90TmaGmmaWarpSpecializedILi3ENS5_IJNS4_1CILi2EEESB_NSA_ILi1EEEEEENS1_32KernelTmaWarpSpecializedPingpongEEENS5_IJNSA_ILi64EEENSA_ILi256EEENSA_ILi32EEEEEEaNS5_IJlSC_lEEEaSK_NS4_8TiledMMAINS4_8MMA_AtomIJNS4_4SM904GMMA27MMA_64x256x32_S32S8S8_SS_TNEEEENS4_6LayoutINS5_IJSC_SC_SC_EEENS5_IJNSA_ILi0EEEST_ST_EEEEENS5_IJNS4_10UnderscoreESW_SW_EEEEENS4_23SM90_TMA_LOAD_MULTICASTENS4_14ComposedLayoutINS4_7SwizzleILi1ELi4ELi3EEENS4_18smem_ptr_flag_bitsILi8EEENSR_INS5_IJNSA_ILi8EEESI_EEENS5_IJSI_SC_EEEEEEEvNS4_8identityESZ_S19_vS1A_EENS_8epilogue10collective6detail29Sm90TmaWarpSpecializedAdapterINS1D_15DefaultEpilogueIaSK_SK_NS1C_6thread17LinearCombinationIaLi1EiiLNS1H_9ScaleType4KindE0ELNS_15FloatRoundStyleE2EaEENS1_15EpilogueDefaultEEEEEvvEEEEvNT_6ParamsE,@function
        .size           _ZN7cutlass13device_kernelINS_4gemm6kernel13GemmUniversalIN4cute5tupleIJiiiiEEENS1_10collective13CollectiveMmaINS1_34MainloopSm90TmaGmmaWarpSpecializedILi3ENS5_IJNS4_1CILi2EEESB_NSA_ILi1EEEEEENS1_32KernelTmaWarpSpecializedPingpongEEENS5_IJNSA_ILi64EEENSA_ILi256EEENSA_ILi32EEEEEEaNS5_IJlSC_lEEEaSK_NS4_8TiledMMAINS4_8MMA_AtomIJNS4_4SM904GMMA27MMA_64x256x32_S32S8S8_SS_TNEEEENS4_6LayoutINS5_IJSC_SC_SC_EEENS5_IJNSA_ILi0EEEST_ST_EEEEENS5_IJNS4_10UnderscoreESW_SW_EEEEENS4_23SM90_TMA_LOAD_MULTICASTENS4_14ComposedLayoutINS4_7SwizzleILi1ELi4ELi3EEENS4_18smem_ptr_flag_bitsILi8EEENSR_INS5_IJNSA_ILi8EEESI_EEENS5_IJSI_SC_EEEEEEEvNS4_8identityESZ_S19_vS1A_EENS_8epilogue10collective6detail29Sm90TmaWarpSpecializedAdapterINS1D_15DefaultEpilogueIaSK_SK_NS1C_6thread17LinearCombinationIaLi1EiiLNS1H_9ScaleType4KindE0ELNS_15FloatRoundStyleE2EaEENS1_15EpilogueDefaultEEEEEvvEEEEvNT_6ParamsE,(.L_x_331 - _ZN7cutlass13device_kernelINS_4gemm6kernel13GemmUniversalIN4cute5tupleIJiiiiEEENS1_10collective13CollectiveMmaINS1_34MainloopSm90TmaGmmaWarpSpecializedILi3ENS5_IJNS4_1CILi2EEESB_NSA_ILi1EEEEEENS1_32KernelTmaWarpSpecializedPingpongEEENS5_IJNSA_ILi64EEENSA_ILi256EEENSA_ILi32EEEEEEaNS5_IJlSC_lEEEaSK_NS4_8TiledMMAINS4_8MMA_AtomIJNS4_4SM904GMMA27MMA_64x256x32_S32S8S8_SS_TNEEEENS4_6LayoutINS5_IJSC_SC_SC_EEENS5_IJNSA_ILi0EEEST_ST_EEEEENS5_IJNS4_10UnderscoreESW_SW_EEEEENS4_23SM90_TMA_LOAD_MULTICASTENS4_14ComposedLayoutINS4_7SwizzleILi1ELi4ELi3EEENS4_18smem_ptr_flag_bitsILi8EEENSR_INS5_IJNSA_ILi8EEESI_EEENS5_IJSI_SC_EEEEEEEvNS4_8identityESZ_S19_vS1A_EENS_8epilogue10collective6detail29Sm90TmaWarpSpecializedAdapterINS1D_15DefaultEpilogueIaSK_SK_NS1C_6thread17LinearCombinationIaLi1EiiLNS1H_9ScaleType4KindE0ELNS_15FloatRoundStyleE2EaEENS1_15EpilogueDefaultEEEEEvvEEEEvNT_6ParamsE)
        .other          _ZN7cutlass13device_kernelINS_4gemm6kernel13GemmUniversalIN4cute5tupleIJiiiiEEENS1_10collective13CollectiveMmaINS1_34MainloopSm90TmaGmmaWarpSpecializedILi3ENS5_IJNS4_1CILi2EEESB_NSA_ILi1EEEEEENS1_32KernelTmaWarpSpecializedPingpongEEENS5_IJNSA_ILi64EEENSA_ILi256EEENSA_ILi32EEEEEEaNS5_IJlSC_lEEEaSK_NS4_8TiledMMAINS4_8MMA_AtomIJNS4_4SM904GMMA27MMA_64x256x32_S32S8S8_SS_TNEEEENS4_6LayoutINS5_IJSC_SC_SC_EEENS5_IJNSA_ILi0EEEST_ST_EEEEENS5_IJNS4_10UnderscoreESW_SW_EEEEENS4_23SM90_TMA_LOAD_MULTICASTENS4_14ComposedLayoutINS4_7SwizzleILi1ELi4ELi3EEENS4_18smem_ptr_flag_bitsILi8EEENSR_INS5_IJNSA_ILi8EEESI_EEENS5_IJSI_SC_EEEEEEEvNS4_8identityESZ_S19_vS1A_EENS_8epilogue10collective6detail29Sm90TmaWarpSpecializedAdapterINS1D_15DefaultEpilogueIaSK_SK_NS1C_6thread17LinearCombinationIaLi1EiiLNS1H_9ScaleType4KindE0ELNS_15FloatRoundStyleE2EaEENS1_15EpilogueDefaultEEEEEvvEEEEvNT_6ParamsE,@"STO_CUDA_ENTRY STV_DEFAULT"
_ZN7cutlass13device_kernelINS_4gemm6kernel13GemmUniversalIN4cute5tupleIJiiiiEEENS1_10collective13CollectiveMmaINS1_34MainloopSm90TmaGmmaWarpSpecializedILi3ENS5_IJNS4_1CILi2EEESB_NSA_ILi1EEEEEENS1_32KernelTmaWarpSpecializedPingpongEEENS5_IJNSA_ILi64EEENSA_ILi256EEENSA_ILi32EEEEEEaNS5_IJlSC_lEEEaSK_NS4_8TiledMMAINS4_8MMA_AtomIJNS4_4SM904GMMA27MMA_64x256x32_S32S8S8_SS_TNEEEENS4_6LayoutINS5_IJSC_SC_SC_EEENS5_IJNSA_ILi0EEEST_ST_EEEEENS5_IJNS4_10UnderscoreESW_SW_EEEEENS4_23SM90_TMA_LOAD_MULTICASTENS4_14ComposedLayoutINS4_7SwizzleILi1ELi4ELi3EEENS4_18smem_ptr_flag_bitsILi8EEENSR_INS5_IJNSA_ILi8EEESI_EEENS5_IJSI_SC_EEEEEEEvNS4_8identityESZ_S19_vS1A_EENS_8epilogue10collective6detail29Sm90TmaWarpSpecializedAdapterINS1D_15DefaultEpilogueIaSK_SK_NS1C_6thread17LinearCombinationIaLi1EiiLNS1H_9ScaleType4KindE0ELNS_15FloatRoundStyleE2EaEENS1_15EpilogueDefaultEEEEEvvEEEEvNT_6ParamsE:
[----:B------:R-:W0:Y:S02]  /*0000*/  LDC R1, c[0x0][0x28] ;  /* 0x00000a00ff017b82 */ /* 0x000e240000000800 */
[----:B0-----:R-:W-:Y:S01]  /*0010*/  VIADD R1, R1, 0xfffffff8 ;  /* 0xfffffff801017836 */ /* 0x001fe20000000000 */
[----:B------:R-:W0:Y:S01]  /*0020*/  S2R R4, SR_TID.X ;  /* 0x0000000000047919 */ /* 0x000e220000002100 */
[----:B------:R-:W-:Y:S01]  /*0030*/  ELECT P0, URZ, PT ;  /* 0x00000000003f782f */ /* 0x000fe20003800000 */
[----:B------:R-:W-:Y:S01]  /*0040*/  BSSY B0, `(.L_x_0) ;  /* 0x000000f000007945 */ /* 0x000fe20003800000 */
[--C-:B0-----:R-:W-:Y:S02]  /*0050*/  SHF.R.U32.HI R2, RZ, 0x5, R4.reuse ;  /* 0x00000005ff027819 */ /* 0x101fe40000011604 */
[----:B------:R-:W-:-:S03]  /*0060*/  SHF.R.U32.HI R7, RZ, 0x7, R4 ;  /* 0x00000007ff077819 */ /* 0x000fc60000011604 */
[----:B------:R-:W0:Y:S04]  /*0070*/  SHFL.IDX PT, R5, R2, RZ, 0x1f ;  /* 0x00001fff02057589 */ /* 0x000e2800000e0000 */
[----:B------:R1:W2:Y:S01]  /*0080*/  SHFL.IDX PT, R10, R7, RZ, 0x1f ;  /* 0x00001fff070a7589 */ /* 0x0002a200000e0000 */
[----:B0-----:R-:W-:-:S13]  /*0090*/  ISETP.NE.OR P0, PT, R5, RZ, !P0 ;  /* 0x000000ff0500720c */ /* 0x001fda0004705670 */
[----:B-12---:R-:W-:Y:S05]  /*00a0*/  @P0 BRA `(.L_x_1) ;  /* 0x0000000000200947 */ /* 0x006fea0003800000 */
[----:B------:R-:W-:Y:S02]  /*00b0*/  ULDC.64 UR4, c[0x0][0x198] ;  /* 0x0000660000047ab9 */ /* 0x000fe40000000a00 */
[----:B------:R-:W-:Y:S02]  /*00c0*/  UIADD3 UR6, UP0, UR4, 0xf0, URZ ;  /* 0x000000f004067890 */ /* 0x000fe4000ff1e03f */
[----:B------:R-:W-:Y:S02]  /*00d0*/  UIADD3 UR4, UP1, UR4, 0x1f0, URZ ;  /* 0x000001f004047890 */ /* 0x000fe4000ff3e03f */
[----:B------:R-:W-:Y:S02]  /*00e0*/  UIADD3.X UR7, URZ, UR5, URZ, UP0, !UPT ;  /* 0x000000053f077290 */ /* 0x000fe400087fe43f */
[----:B------:R-:W-:-:S07]  /*00f0*/  UIADD3.X UR5, URZ, UR5, URZ, UP1, !UPT ;  /* 0x000000053f057290 */ /* 0x000fce0008ffe43f */
[----:B------:R0:W-:Y:S02]  /*0100*/  UTMACCTL.PF [UR6] ;  /* 0x00000000060079b9 */ /* 0x0001e40008040000 */
[----:B------:R0:W-:Y:S02]  /*0110*/  UTMACCTL.PF [UR4] ;  /* 0x00000000040079b9 */ /* 0x0001e40008040000 */
[----:B0-----:R-:W-:Y:S01]  /*0120*/  NOP ;  /* 0x0000000000007918 */ /* 0x001fe20000000000 */
.L_x_1:
[----:B------:R-:W-:Y:S05]  /*0130*/  BSYNC B0 ;  /* 0x0000000000007941 */ /* 0x000fea0003800000 */
.L_x_0:
[----:B------:R-:W0:Y:S01]  /*0140*/  SHFL.IDX PT, R8, R2, RZ, 0x1f ;  /* 0x00001fff02087589 */ /* 0x000e2200000e0000 */
[----:B------:R-:W-:-:S04]  /*0150*/  SHF.R.S32.HI R3, RZ, 0x1f, R4 ;  /* 0x0000001fff037819 */ /* 0x000fc80000011404 */
[----:B------:R-:W-:Y:S02]  /*0160*/  LEA.HI R3, R3, R4, RZ, 0x7 ;  /* 0x0000000403037211 */ /* 0x000fe400078f38ff */
[----:B0-----:R-:W-:-:S13]  /*0170*/  ISETP.NE.AND P0, PT, R8, RZ, PT ;  /* 0x000000ff0800720c */ /* 0x001fda0003f05270 */
[----:B------:R-:W-:Y:S05]  /*0180*/  @P0 BRA `(.L_x_2) ;  /* 0x0000000000500947 */ /* 0x000fea0003800000 */
[----:B------:R-:W0:Y:S01]  /*0190*/  S2UR UR8, SR_CgaCtaId ;  /* 0x00000000000879c3 */ /* 0x000e220000008800 */
[----:B------:R-:W-:Y:S01]  /*01a0*/  UMOV UR4, 0x400 ;  /* 0x0000040000047882 */ /* 0x000fe20000000000 */
[----:B------:R-:W-:Y:S01]  /*01b0*/  UMOV UR5, 0x1 ;  /* 0x0000000100057882 */ /* 0x000fe20000000000 */
[----:B------:R-:W-:Y:S01]  /*01c0*/  UMOV UR6, 0x3 ;  /* 0x0000000300067882 */ /* 0x000fe20000000000 */
[----:B------:R-:W-:Y:S01]  /*01d0*/  ELECT P0, URZ, PT ;  /* 0x00000000003f782f */ /* 0x000fe20003800000 */
[----:B------:R-:W-:-:S04]  /*01e0*/  UIADD3 UR6, -UR6, 0x100000, URZ ;  /* 0x0010000006067890 */ /* 0x000fc8000fffe13f */
[----:B------:R-:W-:Y:S02]  /*01f0*/  USHF.L.U32 UR7, UR6, 0xb, URZ ;  /* 0x0000000b06077899 */ /* 0x000fe4000800063f */
[----:B------:R-:W-:Y:S02]  /*0200*/  USHF.L.U32 UR6, UR6, 0x1, URZ ;  /* 0x0000000106067899 */ /* 0x000fe4000800063f */
[----:B0-----:R-:W-:Y:S02]  /*0210*/  ULEA UR8, UR8, UR4, 0x18 ;  /* 0x0000000408087291 */ /* 0x001fe4000f8ec03f */
[----:B------:R-:W-:-:S04]  /*0220*/  UIADD3 UR4, -UR5, 0x100000, URZ ;  /* 0x0010000005047890 */ /* 0x000fc8000fffe13f */
[----:B------:R-:W-:Y:S02]  /*0230*/  USHF.L.U32 UR5, UR4, 0xb, URZ ;  /* 0x0000000b04057899 */ /* 0x000fe4000800063f */
[----:B------:R-:W-:Y:S01]  /*0240*/  USHF.L.U32 UR4, UR4, 0x1, URZ ;  /* 0x0000000104047899 */ /* 0x000fe2000800063f */
[----:B------:R-:W0:Y:S11]  /*0250*/  FENCE.VIEW.ASYNC.S ;  /* 0x00000000000073c6 */ /* 0x000e360000000000 */
[----:B0-----:R0:W1:Y:S01]  /*0260*/  SYNCS.EXCH.64 URZ, [UR8], UR4 ;  /* 0x00000004083f75b2 */ /* 0x0010620008000100 */
[----:B------:R0:W2:Y:S01]  /*0270*/  SYNCS.EXCH.64 URZ, [UR8+0x18], UR6 ;  /* 0x00001806083f75b2 */ /* 0x0000a20008000100 */
[----:B------:R0:W3:Y:S01]  /*0280*/  SYNCS.EXCH.64 URZ, [UR8+0x8], UR4 ;  /* 0x00000804083f75b2 */ /* 0x0000e20008000100 */
[----:B------:R0:W4:Y:S01]  /*0290*/  SYNCS.EXCH.64 URZ, [UR8+0x20], UR6 ;  /* 0x00002006083f75b2 */ /* 0x0001220008000100 */
[----:B------:R0:W0:Y:S01]  /*02a0*/  SYNCS.EXCH.64 URZ, [UR8+0x10], UR4 ;  /* 0x00001004083f75b2 */ /* 0x0000220008000100 */
[----:B------:R0:W0:Y:S01]  /*02b0*/  SYNCS.EXCH.64 URZ, [UR8+0x28], UR6 ;  /* 0x00002806083f75b2 */ /* 0x0000220008000100 */
[----:B------:R-:W-:Y:S01]  /*02c0*/  NOP ;  /* 0x0000000000007918 */ /* 0x000fe20000000000 */
.L_x_2:
[----:B------:R-:W5:Y:S01]  /*02d0*/  SHFL.IDX PT, R13, R2, RZ, 0x1f ;  /* 0x00001fff020d7589 */ /* 0x000f6200000e0000 */
[----:B------:R-:W1:Y:S01]  /*02e0*/  S2UR UR12, SR_CTAID.X ;  /* 0x00000000000c79c3 */ /* 0x000e620000002500 */
[----:B------:R-:W-:Y:S02]  /*02f0*/  LOP3.LUT R3, R3, 0xffffff80, RZ, 0xc0, !PT ;  /* 0xffffff8003037812 */ /* 0x000fe400078ec0ff */
[----:B------:R-:W-:Y:S01]  /*0300*/  ELECT P0, URZ, PT ;  /* 0x00000000003f782f */ /* 0x000fe20003800000 */
[----:B------:R2:W3:Y:S01]  /*0310*/  SHFL.IDX PT, R12, R2, RZ, 0x1f ;  /* 0x00001fff020c7589 */ /* 0x0004e200000e0000 */
[----:B------:R-:W-:Y:S01]  /*0320*/  ELECT P1, URZ, PT ;  /* 0x00000000003f782f */ /* 0x000fe20003820000 */
[----:B------:R-:W-:Y:S01]  /*0330*/  NOP ;  /* 0x0000000000007918 */ /* 0x000fe20000000000 */
[----:B------:R-:W-:Y:S01]  /*0340*/  IMAD.IADD R3, R4, 0x1, -R3 ;  /* 0x0000000104037824 */ /* 0x000fe200078e0a03 */
[----:B------:R-:W4:Y:S01]  /*0350*/  S2R R6, SR_CTAID.Y ;  /* 0x0000000000067919 */ /* 0x000f220000002600 */
[----:B0-----:R-:W-:Y:S01]  /*0360*/  ULDC UR4, c[0x0][0x150] ;  /* 0x0000540000047ab9 */ /* 0x001fe20000000800 */
[----:B------:R-:W0:Y:S01]  /*0370*/  LDC R14, c[0x0][0x144] ;  /* 0x00005100ff0e7b82 */ /* 0x000e220000000800 */
[----:B------:R-:W-:Y:S01]  /*0380*/  UMOV UR11, 0x80 ;  /* 0x00000080000b7882 */ /* 0x000fe20000000000 */
[----:B------:R-:W-:Y:S01]  /*0390*/  SHF.R.S32.HI R0, RZ, 0x1f, R3 ;  /* 0x0000001fff007819 */ /* 0x000fe20000011403 */
[----:B------:R-:W-:Y:S01]  /*03a0*/  NOP ;  /* 0x0000000000007918 */ /* 0x000fe20000000000 */
[C---:B------:R-:W-:Y:S01]  /*03b0*/  VIADD R35, R10.reuse, 0xffffffff ;  /* 0xffffffff0a237836 */ /* 0x040fe20000000000 */
[----:B------:R-:W-:Y:S01]  /*03c0*/  ISETP.NE.AND P4, PT, R10, RZ, PT ;  /* 0x000000ff0a00720c */ /* 0x000fe20003f85270 */
[----:B------:R-:W-:Y:S01]  /*03d0*/  IMAD.MOV.U32 R154, RZ, RZ, 0x1 ;  /* 0x00000001ff9a7424 */ /* 0x000fe200078e00ff */
[----:B------:R-:W-:Y:S01]  /*03e0*/  LEA.HI R9, R0, R3, RZ, 0x3 ;  /* 0x0000000300097211 */ /* 0x000fe200078f18ff */
[----:B------:R-:W0:Y:S01]  /*03f0*/  LDC R15, c[0x0][0x140] ;  /* 0x00005000ff0f7b82 */ /* 0x000e220000000800 */
[----:B------:R-:W-:-:S02]  /*0400*/  ISETP.GE.U32.AND P6, PT, R35, 0x2, PT ;  /* 0x000000022300780c */ /* 0x000fc40003fc6070 */
[--C-:B------:R-:W-:Y:S02]  /*0410*/  SHF.R.S32.HI R11, RZ, 0x3, R9.reuse ;  /* 0x00000003ff0b7819 */ /* 0x100fe40000011409 */
[----:B--2---:R-:W-:Y:S02]  /*0420*/  SHF.R.S32.HI R2, RZ, 0x1f, R9 ;  /* 0x0000001fff027819 */ /* 0x004fe40000011409 */
[----:B------:R-:W-:Y:S01]  /*0430*/  SHF.R.S32.HI R9, RZ, 0x1f, R8 ;  /* 0x0000001fff097819 */ /* 0x000fe20000011408 */
[----:B------:R-:W2:Y:S01]  /*0440*/  LDC R25, c[0x0][0x148] ;  /* 0x00005200ff197b82 */ /* 0x000ea20000000800 */
[----:B-----5:R-:W-:Y:S02]  /*0450*/  ISETP.NE.OR P0, PT, R13, RZ, !P0 ;  /* 0x000000ff0d00720c */ /* 0x020fe40004705670 */
[----:B-1----:R-:W-:Y:S02]  /*0460*/  I2FP.F32.U32 R13, UR12 ;  /* 0x0000000c000d7c45 */ /* 0x002fe40008201000 */
[----:B------:R-:W-:-:S02]  /*0470*/  LEA.HI R2, R2, R11, RZ, 0x2 ;  /* 0x0000000b02027211 */ /* 0x000fc400078f10ff */
[----:B------:R-:W-:Y:S01]  /*0480*/  LEA.HI R9, R9, R8, RZ, 0x2 ;  /* 0x0000000809097211 */ /* 0x000fe200078f10ff */
[----:B------:R-:W-:Y:S01]  /*0490*/  FMUL R13, R13, UR4 ;  /* 0x000000040d0d7c20 */ /* 0x000fe20008400000 */
[----:B---3--:R-:W-:Y:S01]  /*04a0*/  ISETP.NE.OR P1, PT, R12, RZ, !P1 ;  /* 0x000000ff0c00720c */ /* 0x008fe20004f25670 */
[----:B------:R-:W-:Y:S01]  /*04b0*/  ULDC UR4, c[0x0][0x154] ;  /* 0x0000550000047ab9 */ /* 0x000fe20000000800 */
[----:B------:R-:W-:Y:S02]  /*04c0*/  LOP3.LUT R12, R2, 0xfffffffc, RZ, 0xc0, !PT ;  /* 0xfffffffc020c7812 */ /* 0x000fe400078ec0ff */
[----:B------:R-:W-:Y:S01]  /*04d0*/  LOP3.LUT R9, R9, 0x3ffffffc, RZ, 0xc0, !PT ;  /* 0x3ffffffc09097812 */ /* 0x000fe200078ec0ff */
[----:B------:R-:W1:Y:S01]  /*04e0*/  F2I.U32.TRUNC.NTZ R13, R13 ;  /* 0x0000000d000d7305 */ /* 0x000e62000020f000 */
[----:B------:R-:W-:Y:S01]  /*04f0*/  VOTEU.ALL UP1, P0 ;  /* 0x00000000003f7886 */ /* 0x000fe20000020000 */
[----:B------:R-:W-:Y:S01]  /*0500*/  IMAD.IADD R12, R11, 0x1, -R12 ;  /* 0x000000010b0c7824 */ /* 0x000fe200078e0a0c */
[----:B----4-:R-:W-:Y:S01]  /*0510*/  I2FP.F32.U32 R11, R6 ;  /* 0x00000006000b7245 */ /* 0x010fe20000201000 */
[----:B------:R-:W-:Y:S01]  /*0520*/  IMAD.IADD R9, R8, 0x1, -R9 ;  /* 0x0000000108097824 */ /* 0x000fe200078e0a09 */
[----:B------:R-:W-:Y:S01]  /*0530*/  SHF.R.S32.HI R2, RZ, 0x1f, R5 ;  /* 0x0000001fff027819 */ /* 0x000fe20000011405 */
[----:B------:R-:W3:Y:S01]  /*0540*/  @!UP1 S2UR UR7, SR_CgaCtaId ;  /* 0x00000000000799c3 */ /* 0x000ee20000008800 */
[----:B------:R-:W-:Y:S01]  /*0550*/  @!UP1 UMOV UR6, 0x400 ;  /* 0x0000040000069882 */ /* 0x000fe20000000000 */
[----:B------:R-:W-:Y:S01]  /*0560*/  IMAD R9, R9, 0x4, R12 ;  /* 0x0000000409097824 */ /* 0x000fe200078e020c */
[----:B------:R-:W-:Y:S01]  /*0570*/  VOTEU.ALL UP2, P1 ;  /* 0x00000000003f7886 */ /* 0x000fe20000840000 */
[----:B------:R-:W-:Y:S01]  /*0580*/  FMUL R11, R11, UR4 ;  /* 0x000000040b0b7c20 */ /* 0x000fe20008400000 */
[----:B------:R-:W-:Y:S01]  /*0590*/  LEA.HI R2, R2, R5, RZ, 0x2 ;  /* 0x0000000502027211 */ /* 0x000fe200078f10ff */
[----:B------:R-:W-:Y:S01]  /*05a0*/  UMOV UR4, 0x20 ;  /* 0x0000002000047882 */ /* 0x000fe20000000000 */
[----:B------:R-:W-:Y:S01]  /*05b0*/  LEA.HI R8, R9, R9, RZ, 0x1 ;  /* 0x0000000909087211 */ /* 0x000fe200078f08ff */
[----:B------:R-:W4:Y:S01]  /*05c0*/  @!UP2 S2UR UR10, SR_CgaCtaId ;  /* 0x00000000000aa9c3 */ /* 0x000f220000008800 */
[----:B-1----:R-:W-:Y:S01]  /*05d0*/  IMAD.MOV R13, RZ, RZ, -R13 ;  /* 0x000000ffff0d7224 */ /* 0x002fe200078e0a0d */
[----:B------:R-:W1:Y:S01]  /*05e0*/  F2I.U32.TRUNC.NTZ R11, R11 ;  /* 0x0000000b000b7305 */ /* 0x000e62000020f000 */
[----:B------:R-:W-:Y:S01]  /*05f0*/  LOP3.LUT R8, R8, 0xfffffffe, RZ, 0xc0, !PT ;  /* 0xfffffffe08087812 */ /* 0x000fe200078ec0ff */
[----:B------:R-:W-:-:S04]  /*0600*/  @!UP1 UIADD3 UR4, -UR4, 0x100000, URZ ;  /* 0x0010000004049890 */ /* 0x000fc8000fffe13f */
[----:B------:R-:W-:Y:S02]  /*0610*/  @!UP1 USHF.L.U32 UR5, UR4, 0xb, URZ ;  /* 0x0000000b04059899 */ /* 0x000fe4000800063f */
[----:B------:R-:W-:Y:S01]  /*0620*/  @!UP1 USHF.L.U32 UR4, UR4, 0x1, URZ ;  /* 0x0000000104049899 */ /* 0x000fe2000800063f */
[----:B0-----:R-:W-:Y:S01]  /*0630*/  IMAD R21, R14, R13, UR12 ;  /* 0x0000000c0e157e24 */ /* 0x001fe2000f8e020d */
[----:B------:R-:W-:Y:S01]  /*0640*/  LOP3.LUT R2, R2, 0xfffffffc, RZ, 0xc0, !PT ;  /* 0xfffffffc02027812 */ /* 0x000fe200078ec0ff */
[----:B------:R-:W-:Y:S01]  /*0650*/  @!UP2 UMOV UR9, 0x400 ;  /* 0x000004000009a882 */ /* 0x000fe20000000000 */
[----:B------:R-:W-:Y:S01]  /*0660*/  IMAD.IADD R8, R9, 0x1, -R8 ;  /* 0x0000000109087824 */ /* 0x000fe200078e0a08 */
[----:B------:R-:W-:Y:S01]  /*0670*/  VOTEU.ALL UP3, P1 ;  /* 0x00000000003f7886 */ /* 0x000fe20000860000 */
[----:B------:R-:W-:Y:S01]  /*0680*/  VOTEU.ALL UP4, P1 ;  /* 0x00000000003f7886 */ /* 0x000fe20000880000 */
[----:B------:R-:W-:Y:S01]  /*0690*/  IMAD.IADD R5, R5, 0x1, -R2 ;  /* 0x0000000105057824 */ /* 0x000fe200078e0a02 */
[----:B------:R-:W-:Y:S01]  /*06a0*/  VOTEU.ALL UP5, P1 ;  /* 0x00000000003f7886 */ /* 0x000fe200008a0000 */
[----:B------:R-:W-:Y:S01]  /*06b0*/  ISETP.NE.AND P3, PT, R8, R21, PT ;  /* 0x000000150800720c */ /* 0x000fe20003f65270 */
[----:B------:R-:W-:Y:S01]  /*06c0*/  IMAD.SHL.U32 R2, R9, 0x4, RZ ;  /* 0x0000000409027824 */ /* 0x000fe200078e00ff */
[----:B------:R-:W-:Y:S01]  /*06d0*/  ISETP.EQ.U32.AND P2, PT, R15, 0x1, PT ;  /* 0x000000010f00780c */ /* 0x000fe20003f42070 */
[----:B---3--:R-:W-:Y:S01]  /*06e0*/  @!UP1 ULEA UR8, UR7, UR6, 0x18 ;  /* 0x0000000607089291 */ /* 0x008fe2000f8ec03f */
[----:B-1----:R-:W-:Y:S01]  /*06f0*/  IMAD.MOV R20, RZ, RZ, -R11 ;  /* 0x000000ffff147224 */ /* 0x002fe200078e0a0b */
[----:B------:R-:W-:-:S04]  /*0700*/  @!UP2 UIADD3 UR6, -UR11, 0x100000, URZ ;  /* 0x001000000b06a890 */ /* 0x000fc8000fffe13f */
[----:B------:R-:W-:Y:S02]  /*0710*/  @!UP2 USHF.L.U32 UR7, UR6, 0xb, URZ ;  /* 0x0000000b0607a899 */ /* 0x000fe4000800063f */
[----:B------:R-:W-:Y:S01]  /*0720*/  @!UP2 USHF.L.U32 UR6, UR6, 0x1, URZ ;  /* 0x000000010606a899 */ /* 0x000fe2000800063f */
[----:B------:R-:W-:Y:S01]  /*0730*/  LOP3.LUT R155, R9, 0xc, R2, 0x78, !PT ;  /* 0x0000000c099b7812 */ /* 0x000fe200078e7802 */
[----:B------:R-:W-:Y:S01]  /*0740*/  VOTEU.ALL UP0, P0 ;  /* 0x00000000003f7886 */ /* 0x000fe20000000000 */
[----:B------:R-:W-:Y:S01]  /*0750*/  VOTEU.ALL UP1, P0 ;  /* 0x00000000003f7886 */ /* 0x000fe20000020000 */
[----:B--2---:R-:W-:Y:S01]  /*0760*/  IMAD R9, R25, R20, R6 ;  /* 0x0000001419097224 */ /* 0x004fe200078e0206 */
[----:B------:R-:W-:Y:S01]  /*0770*/  LOP3.LUT P0, RZ, R3, 0x7, RZ, 0xc0, !PT ;  /* 0x0000000703ff7812 */ /* 0x000fe2000780c0ff */
[----:B----4-:R-:W-:Y:S01]  /*0780*/  @!UP2 ULEA UR9, UR10, UR9, 0x18 ;  /* 0x000000090a09a291 */ /* 0x010fe2000f8ec03f */
[----:B------:R0:W1:Y:S01]  /*0790*/  SHFL.IDX PT, R14, R7, RZ, 0x1f ;  /* 0x00001fff070e7589 */ /* 0x00006200000e0000 */
[----:B------:R-:W-:Y:S01]  /*07a0*/  VOTEU.ALL UP2, P1 ;  /* 0x00000000003f7886 */ /* 0x000fe20000840000 */
[----:B------:R-:W-:-:S02]  /*07b0*/  @P3 LEA.HI R2, R155, R155, RZ, 0x1 ;  /* 0x0000009b9b023211 */ /* 0x000fc400078f08ff */
[----:B------:R-:W2:Y:S02]  /*07c0*/  FENCE.VIEW.ASYNC.S ;  /* 0x00000000000073c6 */ /* 0x000ea40000000000 */
[----:B--2---:R0:W2:Y:S01]  /*07d0*/  @!UP0 SYNCS.EXCH.64 URZ, [UR8+0x60], UR4 ;  /* 0x00006004083f85b2 */ /* 0x0040a20008000100 */
[C---:B------:R-:W-:Y:S02]  /*07e0*/  ISETP.NE.AND P1, PT, R5.reuse, 0x3, PT ;  /* 0x000000030500780c */ /* 0x040fe40003f25270 */
[----:B------:R-:W-:Y:S02]  /*07f0*/  @P3 SHF.R.S32.HI R2, RZ, 0x1, R2 ;  /* 0x00000001ff023819 */ /* 0x000fe40000011402 */
[----:B------:R-:W-:Y:S02]  /*0800*/  ISETP.EQ.OR P1, PT, R5, RZ, !P1 ;  /* 0x000000ff0500720c */ /* 0x000fe40004f22670 */
[----:B------:R-:W-:Y:S02]  /*0810*/  @P3 ISETP.NE.AND P5, PT, R2, R9, PT ;  /* 0x000000090200320c */ /* 0x000fe40003fa5270 */
[----:B------:R-:W-:-:S02]  /*0820*/  ISETP.LT.U32.AND P0, PT, R155, 0x4, !P0 ;  /* 0x000000049b00780c */ /* 0x000fc40004701070 */
[----:B------:R-:W-:Y:S02]  /*0830*/  ISETP.EQ.AND P1, PT, R10, RZ, P1 ;  /* 0x000000ff0a00720c */ /* 0x000fe40000f22270 */
[----:B------:R-:W-:Y:S02]  /*0840*/  SEL R9, RZ, 0x1, !P0 ;  /* 0x00000001ff097807 */ /* 0x000fe40004000000 */
[----:B------:R-:W-:Y:S01]  /*0850*/  @P3 SEL R154, RZ, 0x1, P5 ;  /* 0x00000001ff9a3807 */ /* 0x000fe20002800000 */
[----:B------:R0:W3:Y:S01]  /*0860*/  @!UP1 SYNCS.EXCH.64 URZ, [UR8+0x68], UR4 ;  /* 0x00006804083f95b2 */ /* 0x0000e20008000100 */
[----:B------:R-:W-:Y:S01]  /*0870*/  NOP ;  /* 0x0000000000007918 */ /* 0x000fe20000000000 */
[----:B------:R-:W-:Y:S02]  /*0880*/  SEL R16, RZ, 0x1, !P1 ;  /* 0x00000001ff107807 */ /* 0x000fe40004800000 */
[----:B------:R-:W-:Y:S02]  /*0890*/  LOP3.LUT R154, R154, R9, RZ, 0xc0, !PT ;  /* 0x000000099a9a7212 */ /* 0x000fe400078ec0ff */
[----:B------:R-:W-:Y:S01]  /*08a0*/  SEL R16, R16, 0x2, P6 ;  /* 0x0000000210107807 */ /* 0x000fe20003000000 */
[----:B------:R0:W4:Y:S01]  /*08b0*/  @!UP2 SYNCS.EXCH.64 URZ, [UR9+0x40], UR6 ;  /* 0x00004006093fa5b2 */ /* 0x0001220008000100 */
[----:B------:R0:W0:Y:S01]  /*08c0*/  @!UP3 SYNCS.EXCH.64 URZ, [UR9+0x48], UR6 ;  /* 0x00004806093fb5b2 */ /* 0x0000220008000100 */
[----:B------:R0:W0:Y:S01]  /*08d0*/  @!UP4 SYNCS.EXCH.64 URZ, [UR9+0x50], UR6 ;  /* 0x00005006093fc5b2 */ /* 0x0000220008000100 */
[----:B------:R0:W0:Y:S01]  /*08e0*/  @!UP5 SYNCS.EXCH.64 URZ, [UR9+0x58], UR6 ;  /* 0x00005806093fd5b2 */ /* 0x0000220008000100 */
[----:B------:R-:W-:Y:S01]  /*08f0*/  NOP ;  /* 0x0000000000007918 */ /* 0x000fe20000000000 */
[----:B-12---:R-:W-:Y:S05]  /*0900*/  @!P2 BRA `(.L_x_3) ;  /* 0x000000000008a947 */ /* 0x006fea0003800000 */
[----:B0--34-:R-:W-:Y:S01]  /*0910*/  UCGABAR_ARV ;  /* 0x00000000000079c7 */ /* 0x019fe20008000000 */
[----:B------:R-:W-:Y:S05]  /*0920*/  BRA `(.L_x_4) ;  /* 0x0000000000047947 */ /* 0x000fea0003800000 */
.L_x_3:
[----:B0--34-:R-:W-:Y:S01]  /*0930*/  NOP ;  /* 0x0000000000007918 */ /* 0x019fe20000000000 */
.L_x_4:
[----:B------:R-:W-:Y:S01]  /*0940*/  ULDC.64 UR4, c[0x0][0x598] ;  /* 0x0001660000047ab9 */ /* 0x000fe20000000a00 */
[----:B------:R-:W-:Y:S01]  /*0950*/  ULDC.64 UR36, c[0x0][0x208] ;  /* 0x0000820000247ab9 */ /* 0x000fe20000000a00 */
[----:B------:R-:W-:-:S04]  /*0960*/  ISETP.NE.U32.AND P0, PT, RZ, UR4, PT ;  /* 0x00000004ff007c0c */ /* 0x000fc8000bf05070 */
[----:B------:R-:W-:-:S13]  /*0970*/  ISETP.NE.AND.EX P0, PT, RZ, UR5, PT, P0 ;  /* 0x00000005ff007c0c */ /* 0x000fda000bf05300 */
[----:B------:R-:W-:Y:S05]  /*0980*/  @!P0 BRA `(.L_x_5) ;  /* 0x00000000001c8947 */ /* 0x000fea0003800000 */
[----:B------:R-:W0:Y:S02]  /*0990*/  LDC.64 R8, c[0x0][0x598] ;  /* 0x00016600ff087b82 */ /* 0x000e240000000a00 */
[----:B0-----:R-:W2:Y:S02]  /*09a0*/  LDG.E.64 R8, desc[UR36][R8.64] ;  /* 0x0000002408087981 */ /* 0x001ea4000c1e1b00 */
[----:B--2---:R-:W-:-:S04]  /*09b0*/  ISETP.NE.U32.AND P0, PT, R8, RZ, PT ;  /* 0x000000ff0800720c */ /* 0x004fc80003f05070 */
[----:B------:R-:W-:-:S13]  /*09c0*/  ISETP.NE.AND.EX P0, PT, R9, RZ, PT, P0 ;  /* 0x000000ff0900720c */ /* 0x000fda0003f05300 */
[----:B------:R-:W-:Y:S05]  /*09d0*/  @!P0 BRA `(.L_x_5) ;  /* 0x0000000000088947 */ /* 0x000fea0003800000 */
[----:B------:R0:W5:Y:S01]  /*09e0*/  LD.E R153, desc[UR36][R8.64] ;  /* 0x0000002408997980 */ /* 0x000162000c101900 */
[----:B------:R-:W-:Y:S05]  /*09f0*/  BRA `(.L_x_6) ;  /* 0x0000000000247947 */ /* 0x000fea0003800000 */
.L_x_5:
[----:B------:R-:W-:Y:S02]  /*0a00*/  ULDC.64 UR4, c[0x0][0x588] ;  /* 0x0001620000047ab9 */ /* 0x000fe40000000a00 */
[----:B------:R-:W-:-:S04]  /*0a10*/  ISETP.NE.U32.AND P0, PT, RZ, UR4, PT ;  /* 0x00000004ff007c0c */ /* 0x000fc8000bf05070 */
[----:B------:R-:W-:-:S13]  /*0a20*/  ISETP.NE.AND.EX P0, PT, RZ, UR5, PT, P0 ;  /* 0x00000005ff007c0c */ /* 0x000fda000bf05300 */
[----:B------:R-:W-:Y:S05]  /*0a30*/  @!P0 BRA `(.L_x_7) ;  /* 0x00000000000c8947 */ /* 0x000fea0003800000 */
[----:B------:R-:W0:Y:S02]  /*0a40*/  LDC.64 R8, c[0x0][0x588] ;  /* 0x00016200ff087b82 */ /* 0x000e240000000a00 */
[----:B0-----:R1:W5:Y:S01]  /*0a50*/  LDG.E R153, desc[UR36][R8.64] ;  /* 0x0000002408997981 */ /* 0x001362000c1e1900 */
[----:B------:R-:W-:Y:S05]  /*0a60*/  BRA `(.L_x_6) ;  /* 0x0000000000087947 */ /* 0x000fea0003800000 */
.L_x_7:
[----:B------:R-:W-:Y:S02]  /*0a70*/  ULDC UR4, c[0x0][0x580] ;  /* 0x0001600000047ab9 */ /* 0x000fe40000000800 */
[----:B------:R-:W-:-:S07]  /*0a80*/  IMAD.U32 R153, RZ, RZ, UR4 ;  /* 0x00000004ff997e24 */ /* 0x000fce000f8e00ff */
.L_x_6:
[----:B------:R-:W-:Y:S02]  /*0a90*/  ULDC.64 UR4, c[0x0][0x5a0] ;  /* 0x0001680000047ab9 */ /* 0x000fe40000000a00 */
[----:B------:R-:W-:-:S04]  /*0aa0*/  ISETP.NE.U32.AND P0, PT, RZ, UR4, PT ;  /* 0x00000004ff007c0c */ /* 0x000fc8000bf05070 */
[----:B------:R-:W-:-:S13]  /*0ab0*/  ISETP.NE.AND.EX P0, PT, RZ, UR5, PT, P0 ;  /* 0x00000005ff007c0c */ /* 0x000fda000bf05300 */
[----:B------:R-:W-:Y:S05]  /*0ac0*/  @!P0 BRA `(.L_x_8) ;  /* 0x00000000001c8947 */ /* 0x000fea0003800000 */
[----:B01----:R-:W0:Y:S02]  /*0ad0*/  LDC.64 R8, c[0x0][0x5a0] ;  /* 0x00016800ff087b82 */ /* 0x003e240000000a00 */
[----:B0-----:R-:W2:Y:S02]  /*0ae0*/  LDG.E.64 R8, desc[UR36][R8.64] ;  /* 0x0000002408087981 */ /* 0x001ea4000c1e1b00 */
[----:B--2---:R-:W-:-:S04]  /*0af0*/  ISETP.NE.U32.AND P0, PT, R8, RZ, PT ;  /* 0x000000ff0800720c */ /* 0x004fc80003f05070 */
[----:B------:R-:W-:-:S13]  /*0b00*/  ISETP.NE.AND.EX P0, PT, R9, RZ, PT, P0 ;  /* 0x000000ff0900720c */ /* 0x000fda0003f05300 */
[----:B------:R-:W-:Y:S05]  /*0b10*/  @!P0 BRA `(.L_x_8) ;  /* 0x0000000000088947 */ /* 0x000fea0003800000 */
[----:B------:R0:W5:Y:S01]  /*0b20*/  LD.E R152, desc[UR36][R8.64] ;  /* 0x0000002408987980 */ /* 0x000162000c101900 */
[----:B------:R-:W-:Y:S05]  /*0b30*/  BRA `(.L_x_9) ;  /* 0x0000000000247947 */ /* 0x000fea0003800000 */
.L_x_8:
[----:B------:R-:W-:Y:S02]  /*0b40*/  ULDC.64 UR4, c[0x0][0x590] ;  /* 0x0001640000047ab9 */ /* 0x000fe40000000a00 */
[----:B------:R-:W-:-:S04]  /*0b50*/  ISETP.NE.U32.AND P0, PT, RZ, UR4, PT ;  /* 0x00000004ff007c0c */ /* 0x000fc8000bf05070 */
[----:B------:R-:W-:-:S13]  /*0b60*/  ISETP.NE.AND.EX P0, PT, RZ, UR5, PT, P0 ;  /* 0x00000005ff007c0c */ /* 0x000fda000bf05300 */
[----:B------:R-:W-:Y:S05]  /*0b70*/  @!P0 BRA `(.L_x_10) ;  /* 0x00000000000c8947 */ /* 0x000fea0003800000 */
[----:B01----:R-:W0:Y:S02]  /*0b80*/  LDC.64 R8, c[0x0][0x590] ;  /* 0x00016400ff087b82 */ /* 0x003e240000000a00 */
[----:B0-----:R1:W5:Y:S01]  /*0b90*/  LDG.E R152, desc[UR36][R8.64] ;  /* 0x0000002408987981 */ /* 0x001362000c1e1900 */
[----:B------:R-:W-:Y:S05]  /*0ba0*/  BRA `(.L_x_9) ;  /* 0x0000000000087947 */ /* 0x000fea0003800000 */
.L_x_10:
[----:B------:R-:W-:Y:S02]  /*0bb0*/  ULDC UR4, c[0x0][0x584] ;  /* 0x0001610000047ab9 */ /* 0x000fe40000000800 */
[----:B------:R-:W-:-:S07]  /*0bc0*/  IMAD.U32 R152, RZ, RZ, UR4 ;  /* 0x00000004ff987e24 */ /* 0x000fce000f8e00ff */
.L_x_9:
[----:B------:R-:W2:Y:S01]  /*0bd0*/  LDC R2, c[0x0][0x65c] ;  /* 0x00019700ff027b82 */ /* 0x000ea20000000800 */
[----:B------:R-:W-:Y:S01]  /*0be0*/  ULDC UR6, c[0x0][0x28c] ;  /* 0x0000a30000067ab9 */ /* 0x000fe20000000800 */
[----:B------:R-:W-:Y:S01]  /*0bf0*/  ISETP.NE.AND P0, PT, R10, 0x2, PT ;  /* 0x000000020a00780c */ /* 0x000fe20003f05270 */
[----:B------:R-:W-:Y:S01]  /*0c00*/  UIADD3 UR6, UR6, 0x1f, URZ ;  /* 0x0000001f06067890 */ /* 0x000fe2000fffe03f */
[----:B01----:R-:W-:Y:S01]  /*0c10*/  IMAD.U32 R8, RZ, RZ, UR12 ;  /* 0x0000000cff087e24 */ /* 0x003fe2000f8e00ff */
[----:B------:R-:W-:Y:S01]  /*0c20*/  UMOV UR39, URZ ;  /* 0x0000003f00277c82 */ /* 0x000fe20008000000 */
[----:B------:R-:W-:Y:S01]  /*0c30*/  IMAD.MOV.U32 R9, RZ, RZ, RZ ;  /* 0x000000ffff097224 */ /* 0x000fe200078e00ff */
[----:B------:R-:W-:Y:S01]  /*0c40*/  USHF.R.S32.HI UR7, URZ, 0x1f, UR6 ;  /* 0x0000001f3f077899 */ /* 0x000fe20008011406 */
[----:B------:R-:W-:Y:S01]  /*0c50*/  UMOV UR38, URZ ;  /* 0x0000003f00267c82 */ /* 0x000fe20008000000 */
[----:B------:R-:W-:Y:S02]  /*0c60*/  ULDC.64 UR8, c[0x0][0x650] ;  /* 0x0001940000087ab9 */ /* 0x000fe40000000a00 */
[----:B------:R-:W-:-:S04]  /*0c70*/  ULEA.HI UR7, UR7, UR6, URZ, 0x5 ;  /* 0x0000000607077291 */ /* 0x000fc8000f8f283f */
[----:B------:R-:W-:Y:S01]  /*0c80*/  USHF.R.S32.HI UR40, URZ, 0x5, UR7 ;  /* 0x000000053f287899 */ /* 0x000fe20008011407 */
[----:B--2---:R-:W-:-:S13]  /*0c90*/  ISETP.NE.AND P1, PT, R2, 0x1, PT ;  /* 0x000000010200780c */ /* 0x004fda0003f25270 */
[----:B------:R-:W0:Y:S01]  /*0ca0*/  @P1 LDC R19, c[0x0][0x10] ;  /* 0x00000400ff131b82 */ /* 0x000e220000000800 */
[----:B------:R-:W-:Y:S02]  /*0cb0*/  @P1 IMAD.MOV.U32 R7, RZ, RZ, RZ ;  /* 0x000000ffff071224 */ /* 0x000fe400078e00ff */
[----:B------:R-:W-:-:S05]  /*0cc0*/  @P1 IMAD.MOV.U32 R17, RZ, RZ, RZ ;  /* 0x000000ffff111224 */ /* 0x000fca00078e00ff */
[----:B------:R-:W1:Y:S01]  /*0cd0*/  @!P1 LDC R11, c[0x0][0xc] ;  /* 0x00000300ff0b9b82 */ /* 0x000e620000000800 */
[----:B------:R-:W-:Y:S01]  /*0ce0*/  ULDC UR4, c[0x0][0xc] ;  /* 0x0000030000047ab9 */ /* 0x000fe20000000800 */
[----:B------:R-:W-:Y:S02]  /*0cf0*/  ULDC UR5, c[0x0][0x10] ;  /* 0x0000040000057ab9 */ /* 0x000fe40000000800 */
[----:B------:R-:W-:-:S04]  /*0d00*/  UIMAD.WIDE.U32 UR4, UR4, UR5, URZ ;  /* 0x00000005040472a5 */ /* 0x000fc8000f8e003f */
[----:B------:R-:W2:Y:S01]  /*0d10*/  LDC R2, c[0x0][0x14] ;  /* 0x00000500ff027b82 */ /* 0x000ea20000000800 */
[----:B0-----:R-:W-:-:S04]  /*0d20*/  @P1 IMAD.WIDE.U32 R18, R19, UR12, R6 ;  /* 0x0000000c13121c25 */ /* 0x001fc8000f8e0006 */
[----:B------:R-:W-:Y:S02]  /*0d30*/  @P1 IMAD.IADD R17, R19, 0x1, R17 ;  /* 0x0000000113111824 */ /* 0x000fe400078e0211 */
[----:B-1----:R-:W-:-:S04]  /*0d40*/  @!P1 IMAD.WIDE.U32 R8, R6, R11, R8 ;  /* 0x0000000b06089225 */ /* 0x002fc800078e0008 */
[----:B------:R-:W-:Y:S02]  /*0d50*/  @!P1 IMAD.MOV.U32 R18, RZ, RZ, R8 ;  /* 0x000000ffff129224 */ /* 0x000fe400078e0008 */
[----:B------:R-:W-:Y:S02]  /*0d60*/  @!P1 IMAD.MOV.U32 R17, RZ, RZ, R9 ;  /* 0x000000ffff119224 */ /* 0x000fe400078e0009 */
[----:B--2---:R-:W-:-:S04]  /*0d70*/  IMAD.WIDE.U32 R12, R2, UR4, RZ ;  /* 0x00000004020c7c25 */ /* 0x004fc8000f8e00ff */
[----:B------:R-:W-:Y:S01]  /*0d80*/  IMAD R23, R2, UR5, RZ ;  /* 0x0000000502177c24 */ /* 0x000fe2000f8e02ff */
[----:B------:R0:W-:Y:S03]  /*0d90*/  STL.64 [R1], R12 ;  /* 0x0000000c01007387 */ /* 0x0001e60000100a00 */
[----:B------:R-:W-:Y:S01]  /*0da0*/  IMAD.IADD R23, R13, 0x1, R23 ;  /* 0x000000010d177824 */ /* 0x000fe200078e0217 */
[----:B------:R-:W-:Y:S06]  /*0db0*/  @P0 BRA `(.L_x_11) ;  /* 0x0000000000200947 */ /* 0x000fec0003800000 */
[----:B------:R-:W-:Y:S01]  /*0dc0*/  UISETP.GE.U32.AND UP0, UPT, UR40, 0x3, UPT ;  /* 0x000000032800788c */ /* 0x000fe2000bf06070 */
[----:B------:R-:W-:Y:S01]  /*0dd0*/  IADD3 R18, P0, R18, R12, RZ ;  /* 0x0000000c12127210 */ /* 0x000fe20007f1e0ff */
[----:B------:R-:W-:Y:S01]  /*0de0*/  UIMAD.WIDE.U32 UR4, UR40, -0x55555555, URZ ;  /* 0xaaaaaaab280478a5 */ /* 0x000fe2000f8e003f */
[----:B------:R-:W-:-:S03]  /*0df0*/  UMOV UR38, URZ ;  /* 0x0000003f00267c82 */ /* 0x000fc60008000000 */
[----:B------:R-:W-:Y:S01]  /*0e00*/  USHF.R.U32.HI UR4, URZ, 0x1, UR5 ;  /* 0x000000013f047899 */ /* 0x000fe20008011605 */
[----:B------:R-:W-:-:S03]  /*0e10*/  IMAD.X R17, R23, 0x1, R17, P0 ;  /* 0x0000000117117824 */ /* 0x000fc600000e0611 */
[----:B------:R-:W-:Y:S02]  /*0e20*/  UIMAD UR39, UR4, -0x3, UR40 ;  /* 0xfffffffd042778a4 */ /* 0x000fe4000f8e0228 */
[----:B------:R-:W-:-:S12]  /*0e30*/  @UP0 ULOP3.LUT UR38, UR4, 0x1, URZ, 0xc0, !UPT ;  /* 0x0000000104260892 */ /* 0x000fd8000f8ec03f */
.L_x_11:
[----:B------:R-:W-:Y:S01]  /*0e40*/  ISETP.GE.U32.AND P0, PT, R18, UR8, PT ;  /* 0x0000000812007c0c */ /* 0x000fe2000bf06070 */
[----:B------:R-:W-:Y:S01]  /*0e50*/  IMAD.MOV.U32 R19, RZ, RZ, -0x1 ;  /* 0xffffffffff137424 */ /* 0x000fe200078e00ff */
[----:B------:R-:W-:Y:S01]  /*0e60*/  PRMT R8, RZ, 0x7610, R8 ;  /* 0x00007610ff087816 */ /* 0x000fe20000000008 */
[----:B------:R-:W-:Y:S01]  /*0e70*/  IMAD.MOV.U32 R22, RZ, RZ, -0x1 ;  /* 0xffffffffff167424 */ /* 0x000fe200078e00ff */
[----:B------:R-:W-:Y:S01]  /*0e80*/  ISETP.GE.U32.AND.EX P0, PT, R17, UR9, PT, P0 ;  /* 0x0000000911007c0c */ /* 0x000fe2000bf06100 */
[----:B------:R-:W-:-:S12]  /*0e90*/  IMAD.MOV.U32 R2, RZ, RZ, -0x1 ;  /* 0xffffffffff027424 */ /* 0x000fd800078e00ff */
[----:B------:R-:W-:Y:S05]  /*0ea0*/  @P0 BRA `(.L_x_12) ;  /* 0x00000004002c0947 */ /* 0x000fea0003800000 */
[----:B------:R-:W1:Y:S01]  /*0eb0*/  LDC.64 R26, c[0x0][0x628] ;  /* 0x00018a00ff1a7b82 */ /* 0x000e620000000a00 */
[----:B------:R-:W-:Y:S02]  /*0ec0*/  IMAD.MOV.U32 R8, RZ, RZ, R18 ;  /* 0x000000ffff087224 */ /* 0x000fe400078e0012 */
[----:B------:R-:W-:-:S05]  /*0ed0*/  IMAD.MOV.U32 R9, RZ, RZ, R17 ;  /* 0x000000ffff097224 */ /* 0x000fca00078e0011 */
[----:B------:R-:W2:Y:S08]  /*0ee0*/  LDC R2, c[0x0][0x630] ;  /* 0x00018c00ff027b82 */ /* 0x000eb00000000800 */
[----:B------:R-:W3:Y:S01]  /*0ef0*/  LDC.64 R28, c[0x0][0x620] ;  /* 0x00018800ff1c7b82 */ /* 0x000ee20000000a00 */
[----:B-1----:R-:W-:-:S04]  /*0f00*/  ISETP.NE.U32.AND P0, PT, R26, RZ, PT ;  /* 0x000000ff1a00720c */ /* 0x002fc80003f05070 */
[----:B------:R-:W-:-:S13]  /*0f10*/  ISETP.NE.AND.EX P0, PT, R27, RZ, PT, P0 ;  /* 0x000000ff1b00720c */ /* 0x000fda0003f05300 */
[----:B--23--:R-:W-:Y:S05]  /*0f20*/  @!P0 BRA `(.L_x_13) ;  /* 0x0000000000288947 */ /* 0x00cfea0003800000 */
[----:B0-----:R-:W0:Y:S02]  /*0f30*/  LDC R13, c[0x0][0x634] ;  /* 0x00018d00ff0d7b82 */ /* 0x001e240000000800 */
[----:B0-----:R-:W-:-:S05]  /*0f40*/  IADD3 R13, P0, R18, R13, RZ ;  /* 0x0000000d120d7210 */ /* 0x001fca0007f1e0ff */
[----:B------:R-:W-:-:S04]  /*0f50*/  IMAD.X R15, RZ, RZ, R17, P0 ;  /* 0x000000ffff0f7224 */ /* 0x000fc800000e0611 */
[----:B------:R-:W-:-:S04]  /*0f60*/  IMAD.WIDE.U32 R8, R15, R26, RZ ;  /* 0x0000001a0f087225 */ /* 0x000fc800078e00ff */
[----:B------:R-:W-:-:S04]  /*0f70*/  IMAD.WIDE.U32 R10, P0, R13, R27, R8 ;  /* 0x0000001b0d0a7225 */ /* 0x000fc80007800008 */
[----:B------:R-:W-:-:S04]  /*0f80*/  IMAD.WIDE.U32 R8, R13, R26, RZ ;  /* 0x0000001a0d087225 */ /* 0x000fc800078e00ff */
[----:B------:R-:W-:Y:S01]  /*0f90*/  IMAD.X R13, RZ, RZ, RZ, P0 ;  /* 0x000000ffff0d7224 */ /* 0x000fe200000e06ff */
[----:B------:R-:W-:Y:S01]  /*0fa0*/  IADD3 RZ, P0, R9, R10, RZ ;  /* 0x0000000a09ff7210 */ /* 0x000fe20007f1e0ff */
[----:B------:R-:W-:-:S04]  /*0fb0*/  IMAD.MOV.U32 R12, RZ, RZ, R11 ;  /* 0x000000ffff0c7224 */ /* 0x000fc800078e000b */
[----:B------:R-:W-:-:S08]  /*0fc0*/  IMAD.WIDE.U32.X R8, R15, R27, R12, P0 ;  /* 0x0000001b0f087225 */ /* 0x000fd000000e040c */
.L_x_13:
[----:B------:R-:W1:Y:S01]  /*0fd0*/  LDC.64 R32, c[0x0][0x640] ;  /* 0x00019000ff207b82 */ /* 0x000e620000000a00 */
[-C--:B------:R-:W-:Y:S01]  /*0fe0*/  SHF.R.U64 R30, R8, R2.reuse, R9 ;  /* 0x00000002081e7219 */ /* 0x080fe20000001209 */
[----:B------:R-:W-:Y:S01]  /*0ff0*/  IMAD.MOV.U32 R19, RZ, RZ, R17 ;  /* 0x000000ffff137224 */ /* 0x000fe200078e0011 */
[----:B------:R-:W-:Y:S01]  /*1000*/  SHF.R.U32.HI R2, RZ, R2, R9 ;  /* 0x00000002ff027219 */ /* 0x000fe20000011609 */
[----:B------:R-:W-:Y:S01]  /*1010*/  IMAD.MOV.U32 R26, RZ, RZ, 0x1 ;  /* 0x00000001ff1a7424 */ /* 0x000fe200078e00ff */
[----:B------:R-:W-:-:S03]  /*1020*/  IADD3 R11, P0, RZ, -R30, RZ ;  /* 0x8000001eff0b7210 */ /* 0x000fc60007f1e0ff */
[----:B------:R-:W2:Y:S02]  /*1030*/  LDC R10, c[0x0][0x618] ;  /* 0x00018600ff0a7b82 */ /* 0x000ea40000000800 */
[----:B------:R-:W-:-:S04]  /*1040*/  IMAD.X R9, RZ, RZ, ~R2, P0 ;  /* 0x000000ffff097224 */ /* 0x000fc800000e0e02 */
[-C--:B------:R-:W-:Y:S02]  /*1050*/  IMAD R2, R9, R28.reuse, RZ ;  /* 0x0000001c09027224 */ /* 0x080fe400078e02ff */
[----:B0-----:R-:W0:Y:S01]  /*1060*/  LDC R13, c[0x0][0x608] ;  /* 0x00018200ff0d7b82 */ /* 0x001e220000000800 */
[----:B------:R-:W-:-:S04]  /*1070*/  IMAD.WIDE.U32 R8, R11, R28, R18 ;  /* 0x0000001c0b087225 */ /* 0x000fc800078e0012 */
[----:B------:R-:W-:Y:S02]  /*1080*/  IMAD R11, R11, R29, R2 ;  /* 0x0000001d0b0b7224 */ /* 0x000fe400078e0202 */
[----:B------:R-:W-:Y:S01]  /*1090*/  IMAD.MOV.U32 R2, RZ, RZ, -0x1 ;  /* 0xffffffffff027424 */ /* 0x000fe200078e00ff */
[----:B------:R-:W3:Y:S01]  /*10a0*/  LDC R31, c[0x0][0x658] ;  /* 0x00019600ff1f7b82 */ /* 0x000ee20000000800 */
[----:B------:R-:W-:Y:S01]  /*10b0*/  IMAD.IADD R9, R9, 0x1, R11 ;  /* 0x0000000109097824 */ /* 0x000fe200078e020b */
[----:B-1----:R-:W-:-:S04]  /*10c0*/  ISETP.NE.U32.AND P0, PT, R32, RZ, PT ;  /* 0x000000ff2000720c */ /* 0x002fc80003f05070 */
[----:B------:R-:W-:Y:S02]  /*10d0*/  ISETP.NE.AND.EX P0, PT, R33, RZ, PT, P0 ;  /* 0x000000ff2100720c */ /* 0x000fe40003f05300 */
[----:B------:R-:W1:Y:S01]  /*10e0*/  LDC R29, c[0x0][0x600] ;  /* 0x00018000ff1d7b82 */ /* 0x000e620000000800 */
[-CC-:B--2---:R-:W-:Y:S02]  /*10f0*/  SHF.R.U64 R27, R8, R10.reuse, R9.reuse ;  /* 0x0000000a081b7219 */ /* 0x184fe40000001209 */
[----:B------:R-:W-:-:S05]  /*1100*/  SHF.R.U32.HI R8, RZ, R10, R9 ;  /* 0x0000000aff087219 */ /* 0x000fca0000011609 */
[----:B------:R-:W2:Y:S01]  /*1110*/  LDC R22, c[0x0][0x648] ;  /* 0x00019200ff167b82 */ /* 0x000ea20000000800 */
[-CC-:B0-----:R-:W-:Y:S02]  /*1120*/  SHF.R.U64 R34, R27, R13.reuse, R8.reuse ;  /* 0x0000000d1b227219 */ /* 0x181fe40000001208 */
[----:B------:R-:W-:-:S05]  /*1130*/  SHF.R.U32.HI R8, RZ, R13, R8 ;  /* 0x0000000dff087219 */ /* 0x000fca0000011608 */
[----:B------:R-:W0:Y:S01]  /*1140*/  LDC R24, c[0x0][0x638] ;  /* 0x00018e00ff187b82 */ /* 0x000e220000000800 */
[-CC-:B---3--:R-:W-:Y:S02]  /*1150*/  SHF.R.U64 R36, R34, R31.reuse, R8.reuse ;  /* 0x0000001f22247219 */ /* 0x188fe40000001208 */
[-C--:B------:R-:W-:Y:S02]  /*1160*/  SHF.L.U32 R2, R2, R31.reuse, RZ ;  /* 0x0000001f02027219 */ /* 0x080fe400000006ff */
[----:B------:R-:W-:Y:S01]  /*1170*/  SHF.R.U32.HI R9, RZ, R31, R8 ;  /* 0x0000001fff097219 */ /* 0x000fe20000011608 */
[----:B------:R-:W-:Y:S01]  /*1180*/  IMAD.MOV.U32 R8, RZ, RZ, R36 ;  /* 0x000000ffff087224 */ /* 0x000fe200078e0024 */
[----:B------:R-:W-:Y:S01]  /*1190*/  LOP3.LUT R15, RZ, R2, RZ, 0x33, !PT ;  /* 0x00000002ff0f7212 */ /* 0x000fe200078e33ff */
[----:B------:R-:W3:Y:S01]  /*11a0*/  LDC R28, c[0x0][0x610] ;  /* 0x00018400ff1c7b82 */ /* 0x000ee20000000800 */
[----:B------:R-:W-:Y:S05]  /*11b0*/  @!P0 BRA `(.L_x_14) ;  /* 0x0000000000288947 */ /* 0x000fea0003800000 */
[----:B------:R-:W4:Y:S02]  /*11c0*/  LDC R13, c[0x0][0x64c] ;  /* 0x00019300ff0d7b82 */ /* 0x000f240000000800 */
[----:B----4-:R-:W-:-:S05]  /*11d0*/  IADD3 R13, P0, R36, R13, RZ ;  /* 0x0000000d240d7210 */ /* 0x010fca0007f1e0ff */
        /* <DEDUP_REMOVED lines=8> */
.L_x_14:
[----:B--2---:R-:W-:Y:S01]  /*1260*/  SHF.R.U64 R7, R8, R22, R9 ;  /* 0x0000001608077219 */ /* 0x004fe20000001209 */
[----:B-1----:R-:W-:Y:S01]  /*1270*/  VIADD R8, R29, 0xffffffff ;  /* 0xffffffff1d087836 */ /* 0x002fe20000000000 */
[----:B------:R-:W-:Y:S01]  /*1280*/  SHF.L.U32 R2, R26, R31, RZ ;  /* 0x0000001f1a027219 */ /* 0x000fe200000006ff */
[----:B------:R-:W-:Y:S01]  /*1290*/  @P1 IMAD R21, R25, R20, R6 ;  /* 0x0000001419151224 */ /* 0x000fe200078e0206 */
[----:B------:R-:W-:Y:S01]  /*12a0*/  LOP3.LUT R15, R34, R15, RZ, 0xc0, !PT ;  /* 0x0000000f220f7212 */ /* 0x000fe200078ec0ff */
[----:B------:R-:W-:Y:S01]  /*12b0*/  IMAD.MOV R9, RZ, RZ, -R7 ;  /* 0x000000ffff097224 */ /* 0x000fe200078e0a07 */
[----:B------:R-:W-:-:S03]  /*12c0*/  LOP3.LUT R8, R27, R8, RZ, 0xc0, !PT ;  /* 0x000000081b087212 */ /* 0x000fc600078ec0ff */
[----:B------:R-:W-:Y:S02]  /*12d0*/  IMAD R6, R2, R7, R15 ;  /* 0x0000000702067224 */ /* 0x000fe400078e020f */
[----:B0-----:R-:W-:Y:S02]  /*12e0*/  IMAD R2, R9, R24, R36 ;  /* 0x0000001809027224 */ /* 0x001fe400078e0224 */
[----:B---3--:R-:W-:Y:S02]  /*12f0*/  IMAD R19, R6, R28, R21 ;  /* 0x0000001c06137224 */ /* 0x008fe400078e0215 */
[----:B------:R-:W-:Y:S02]  /*1300*/  IMAD R2, R2, R29, R8 ;  /* 0x0000001d02027224 */ /* 0x000fe400078e0208 */
[----:B------:R-:W-:-:S03]  /*1310*/  IMAD.MOV.U32 R6, RZ, RZ, 0x1 ;  /* 0x00000001ff067424 */ /* 0x000fc600078e00ff */
[----:B------:R-:W-:Y:S02]  /*1320*/  SEL R22, R2, R19, !P1 ;  /* 0x0000001302167207 */ /* 0x000fe40004800000 */
[----:B------:R-:W-:Y:S01]  /*1330*/  SEL R19, R19, R2, !P1 ;  /* 0x0000000213137207 */ /* 0x000fe20004800000 */
[----:B------:R-:W-:Y:S01]  /*1340*/  IMAD.MOV.U32 R2, RZ, RZ, R30 ;  /* 0x000000ffff027224 */ /* 0x000fe200078e001e */
[----:B------:R-:W-:-:S07]  /*1350*/  PRMT R8, R6, 0x7610, R8 ;  /* 0x0000761006087816 */ /* 0x000fce0000000008 */
.L_x_12:
[----:B------:R-:W-:Y:S05]  /*1360*/  @!P2 BRA `(.L_x_15) ;  /* 0x00000000000ca947 */ /* 0x000fea0003800000 */
[----:B------:R-:W-:Y:S01]  /*1370*/  UCGABAR_WAIT ;  /* 0x0000000000007dc7 */ /* 0x000fe20008000000 */
[----:B------:R-:W-:Y:S01]  /*1380*/  CCTL.IVALL ;  /* 0x00000000ff00798f */ /* 0x000fe20002000000 */
[----:B------:R-:W-:Y:S05]  /*1390*/  BRA `(.L_x_16) ;  /* 0x0000000000047947 */ /* 0x000fea0003800000 */
.L_x_15:
[----:B------:R-:W-:Y:S06]  /*13a0*/  BAR.SYNC.DEFER_BLOCKING 0x0 ;  /* 0x0000000000007b1d */ /* 0x000fec0000010000 */
.L_x_16:
[----:B------:R-:W-:Y:S05]  /*13b0*/  @!P4 BRA `(.L_x_17) ;  /* 0x000000740068c947 */ /* 0x000fea0003800000 */
[----:B------:R-:W-:-:S13]  /*13c0*/  ISETP.GT.U32.AND P0, PT, R35, 0x1, PT ;  /* 0x000000012300780c */ /* 0x000fda0003f04070 */
[----:B------:R-:W-:Y:S05]  /*13d0*/  @P0 EXIT ;  /* 0x000000000000094d */ /* 0x000fea0003800000 */
.L_x_18:
[----:B------:R-:W-:-:S08]  /*13e0*/  NOP ;  /* 0x0000000000007918 */ /* 0x000fd00000000000 */
[----:B------:R-:W1:Y:S02]  /*13f0*/  USETMAXREG.TRY_ALLOC.CTAPOOL UP0, 0xe8 ;  /* 0x000000e8000079c8 */ /* 0x000e640008000600 */
[----:B-1----:R-:W-:-:S13]  /*1400*/  PLOP3.LUT P0, PT, PT, PT, UP0, 0x80, 0x0 ;  /* 0x000000000000781c */ /* 0x002fda0003f0f008 */
[----:B------:R-:W-:Y:S05]  /*1410*/  @!P0 BRA `(.L_x_18) ;  /* 0xfffffffc00f08947 */ /* 0x000fea000383ffff */
[----:B------:R-:W-:-:S13]  /*1420*/  LOP3.LUT P0, RZ, R8, 0xff, RZ, 0xc0, !PT ;  /* 0x000000ff08ff7812 */ /* 0x000fda000780c0ff */
[----:B------:R-:W-:Y:S05]  /*1430*/  @!P0 EXIT ;  /* 0x000000000000894d */ /* 0x000fea0003800000 */
[----:B------:R-:W1:Y:S01]  /*1440*/  S2UR UR4, SR_CgaCtaId ;  /* 0x00000000000479c3 */ /* 0x000e620000008800 */
[----:B------:R-:W-:Y:S01]  /*1450*/  VIADD R14, R14, 0xffffffff ;  /* 0xffffffff0e0e7836 */ /* 0x000fe20000000000 */
[CC--:B------:R-:W-:Y:S01]  /*1460*/  LEA.HI R4, R0.reuse, R3.reuse, RZ, 0x2 ;  /* 0x0000000300047211 */ /* 0x0c0fe200078f10ff */
[----:B------:R-:W-:Y:S01]  /*1470*/  UMOV UR41, 0x400 ;  /* 0x0000040000297882 */ /* 0x000fe20000000000 */
[----:B------:R-:W-:Y:S01]  /*1480*/  LEA.HI R0, R0, R3, RZ, 0x5 ;  /* 0x0000000300007211 */ /* 0x000fe200078f28ff */
[----:B------:R-:W-:Y:S01]  /*1490*/  UISETP.LT.AND UP0, UPT, UR40, 0x1, UPT ;  /* 0x000000012800788c */ /* 0x000fe2000bf01270 */
[----:B------:R-:W-:Y:S01]  /*14a0*/  R2UR UR42, R14 ;  /* 0x000000000e2a72ca */ /* 0x000fe200000e0000 */
[----:B------:R-:W-:Y:S01]  /*14b0*/  ULDC UR5, c[0x0][0x284] ;  /* 0x0000a10000057ab9 */ /* 0x000fe20000000800 */
[--C-:B------:R-:W-:Y:S01]  /*14c0*/  SHF.R.S32.HI R156, RZ, 0x2, R4.reuse ;  /* 0x00000002ff9c7819 */ /* 0x100fe20000011404 */
[----:B------:R-:W-:Y:S01]  /*14d0*/  USEL UR43, UR40, 0x1, UP0 ;  /* 0x00000001282b7887 */ /* 0x000fe20008000000 */
[----:B------:R-:W-:Y:S01]  /*14e0*/  SHF.R.S32.HI R5, RZ, 0x1f, R4 ;  /* 0x0000001fff057819 */ /* 0x000fe20000011404 */
[----:B------:R-:W-:Y:S01]  /*14f0*/  USHF.L.U32 UR44, UR40, 0x1, URZ ;  /* 0x00000001282c7899 */ /* 0x000fe2000800063f */
[----:B------:R-:W-:Y:S01]  /*1500*/  LOP3.LUT R158, R4, 0xfffffffc, RZ, 0xc0, !PT ;  /* 0xfffffffc049e7812 */ /* 0x000fe200078ec0ff */
[----:B------:R-:W-:Y:S01]  /*1510*/  UIADD3 UR43, -UR43, UR40, URZ ;  /* 0x000000282b2b7290 */ /* 0x000fe2000fffe13f */
[----:B------:R-:W-:-:S02]  /*1520*/  LEA.HI R5, R5, R156, RZ, 0x3 ;  /* 0x0000009c05057211 */ /* 0x000fc400078f18ff */
[----:B------:R-:W-:Y:S01]  /*1530*/  ISETP.NE.AND P0, PT, R14, RZ, PT ;  /* 0x000000ff0e00720c */ /* 0x000fe20003f05270 */
[----:B------:R-:W-:Y:S01]  /*1540*/  IMAD.IADD R158, R3, 0x1, -R158 ;  /* 0x00000001039e7824 */ /* 0x000fe200078e0a9e */
[----:B------:R-:W-:Y:S01]  /*1550*/  LOP3.LUT R5, R5, 0xfffffff8, RZ, 0xc0, !PT ;  /* 0xfffffff805057812 */ /* 0x000fe200078ec0ff */
[----:B------:R-:W-:Y:S01]  /*1560*/  USHF.L.U32 UR42, UR42, 0x3, URZ ;  /* 0x000000032a2a7899 */ /* 0x000fe2000800063f */
[----:B------:R-:W-:-:S03]  /*1570*/  SEL R165, RZ, 0x1, P0 ;  /* 0x00000001ffa57807 */ /* 0x000fc60000000000 */
[----:B------:R-:W-:Y:S01]  /*1580*/  IMAD.IADD R156, R156, 0x1, -R5 ;  /* 0x000000019c9c7824 */ /* 0x000fe200078e0a05 */
[----:B-1----:R-:W-:Y:S01]  /*1590*/  ULEA UR41, UR4, UR41, 0x18 ;  /* 0x0000002904297291 */ /* 0x002fe2000f8ec03f */
[----:B------:R-:W-:Y:S01]  /*15a0*/  SHF.R.S32.HI R5, RZ, 0x5, R0 ;  /* 0x00000005ff057819 */ /* 0x000fe20000011400 */
[----:B------:R-:W-:Y:S02]  /*15b0*/  IMAD.U32 R160, RZ, RZ, UR42 ;  /* 0x0000002affa07e24 */ /* 0x000fe4000f8e00ff */
[----:B------:R-:W-:Y:S01]  /*15c0*/  UIADD3 UR45, UR41, 0x40, URZ ;  /* 0x00000040292d7890 */ /* 0x000fe2000fffe03f */
[--C-:B------:R-:W-:Y:S01]  /*15d0*/  SHF.R.S32.HI R157, RZ, 0x1f, R156.reuse ;  /* 0x0000001fff9d7819 */ /* 0x100fe2000001149c */
[C-C-:B------:R-:W-:Y:S01]  /*15e0*/  IMAD R163, R5.reuse, -0x10, -R156.reuse ;  /* 0xfffffff005a37824 */ /* 0x140fe200078e0a9c */
[C---:B------:R-:W-:Y:S02]  /*15f0*/  LOP3.LUT R162, R160.reuse, 0x8, RZ, 0xc0, !PT ;  /* 0x00000008a0a27812 */ /* 0x040fe400078ec0ff */
[----:B------:R-:W-:Y:S01]  /*1600*/  LOP3.LUT R160, R160, 0x8, RZ, 0xc, !PT ;  /* 0x00000008a0a07812 */ /* 0x000fe200078e0cff */
[----:B------:R-:W-:Y:S01]  /*1610*/  IMAD.U32 R159, RZ, RZ, UR45 ;  /* 0x0000002dff9f7e24 */ /* 0x000fe2000f8e00ff */
[----:B------:R-:W-:Y:S01]  /*1620*/  LOP3.LUT R162, R162, 0x18, RZ, 0x3c, !PT ;  /* 0x00000018a2a27812 */ /* 0x000fe200078e3cff */
[----:B------:R-:W-:-:S04]  /*1630*/  IMAD.WIDE R156, R5, 0x10, R156 ;  /* 0x00000010059c7825 */ /* 0x000fc800078e029c */
[----:B------:R-:W-:Y:S02]  /*1640*/  VIADD R161, R159, UR42 ;  /* 0x0000002a9fa17c36 */ /* 0x000fe40008000000 */
[----:B------:R-:W-:-:S07]  /*1650*/  VIADD R163, R163, UR5 ;  /* 0x00000005a3a37c36 */ /* 0x000fce0008000000 */
.L_x_298:
[----:B------:R-:W-:Y:S01]  /*1660*/  SHF.L.U32 R0, R165, 0x1f, RZ ;  /* 0x0000001fa5007819 */ /* 0x000fe200000006ff */
[----:B------:R-:W-:Y:S02]  /*1670*/  ULDC UR4, c[0x0][0x28c] ;  /* 0x0000a30000047ab9 */ /* 0x000fe40000000800 */
[----:B------:R-:W-:Y:S01]  /*1680*/  ISETP.LT.AND P1, PT, RZ, UR4, PT ;  /* 0x00000004ff007c0c */ /* 0x000fe2000bf21270 */
[----:B-1----:R-:W1:Y:S02]  /*1690*/  SYNCS.PHASECHK.TRANS64.TRYWAIT P0, [R159+UR42], R0 ;  /* 0x000000009f0075a7 */ /* 0x002e64000800016a */
[----:B-1-34-:R-:W-:Y:S10]  /*16a0*/  @!P0 BRA `(.L_x_19) ;  /* 0x0000008000d88947 */ /* 0x01aff40003800000 */
.L_x_319:
[----:B------:R-:W-:Y:S05]  /*16b0*/  @P1 BRA `(.L_x_20) ;  /* 0x0000000000401947 */ /* 0x000fea0003800000 */
[----:B-1----:R-:W-:Y:S01]  /*16c0*/  MOV R0, 0x0 ;  /* 0x0000000000007802 */ /* 0x002fe20000000f00 */
[----:B------:R-:W-:Y:S01]  /*16d0*/  ULDC.64 UR4, c[0x4][0x68] ;  /* 0x01001a0000047ab9 */ /* 0x000fe20000000a00 */
[----:B------:R-:W-:Y:S01]  /*16e0*/  ULDC.64 UR6, c[0x4][0x8] ;  /* 0x0100020000067ab9 */ /* 0x000fe20000000a00 */
[----:B------:R-:W-:Y:S01]  /*16f0*/  IMAD.U32 R4, RZ, RZ, UR4 ;  /* 0x00000004ff047e24 */ /* 0x000fe2000f8e00ff */
[----:B------:R1:W2:Y:S01]  /*1700*/  LDC.64 R14, c[0x4][R0] ;  /* 0x01000000000e7b82 */ /* 0x0002a20000000a00 */
[----:B------:R-:W-:Y:S01]  /*1710*/  IMAD.U32 R5, RZ, RZ, UR5 ;  /* 0x00000005ff057e24 */ /* 0x000fe2000f8e00ff */
[----:B------:R-:W-:Y:S01]  /*1720*/  ULDC.64 UR4, c[0x4][0x70] ;  /* 0x01001c0000047ab9 */ /* 0x000fe20000000a00 */
[----:B------:R-:W-:Y:S02]  /*1730*/  IMAD.U32 R10, RZ, RZ, UR6 ;  /* 0x00000006ff0a7e24 */ /* 0x000fe4000f8e00ff */
[----:B------:R-:W-:Y:S02]  /*1740*/  IMAD.U32 R6, RZ, RZ, UR4 ;  /* 0x00000004ff067e24 */ /* 0x000fe4000f8e00ff */
[----:B------:R-:W-:-:S02]  /*1750*/  IMAD.U32 R7, RZ, RZ, UR5 ;  /* 0x00000005ff077e24 */ /* 0x000fc4000f8e00ff */
[----:B------:R-:W-:Y:S02]  /*1760*/  IMAD.U32 R11, RZ, RZ, UR7 ;  /* 0x00000007ff0b7e24 */ /* 0x000fe4000f8e00ff */
[----:B------:R-:W-:Y:S02]  /*1770*/  IMAD.MOV.U32 R8, RZ, RZ, 0x1e1 ;  /* 0x000001e1ff087424 */ /* 0x000fe400078e00ff */
[----:B0-----:R-:W-:Y:S02]  /*1780*/  IMAD.MOV.U32 R12, RZ, RZ, 0x1 ;  /* 0x00000001ff0c7424 */ /* 0x001fe400078e00ff */
[----:B-1----:R-:W-:-:S07]  /*1790*/  IMAD.MOV.U32 R13, RZ, RZ, RZ ;  /* 0x000000ffff0d7224 */ /* 0x002fce00078e00ff */
[----:B------:R-:W-:-:S07]  /*17a0*/  LEPC R20, `(.L_x_20) ;  /* 0x000000001014794e */ /* 0x000fce0000000000 */
[----:B--2--5:R-:W-:Y:S05]  /*17b0*/  CALL.ABS.NOINC R14 ;  /* 0x000000000e007343 */ /* 0x024fea0003c00000 */
.L_x_20:
[----:B-1----:R-:W-:-:S04]  /*17c0*/  LOP3.LUT R0, R16, 0x1, RZ, 0xfc, !PT ;  /* 0x0000000110007812 */ /* 0x002fc800078efcff */
[----:B------:R-:W-:-:S13]  /*17d0*/  ISETP.NE.AND P0, PT, R0, 0x3, PT ;  /* 0x000000030000780c */ /* 0x000fda0003f05270 */
[----:B------:R-:W-:Y:S05]  /*17e0*/  @!P0 BRA `(.L_x_21) ;  /* 0x0000000000048947 */ /* 0x000fea0003800000 */
[----:B------:R-:W-:Y:S01]  /*17f0*/  BPT.TRAP 0x1 ;  /* 0x000000040000795c */ /* 0x000fe20000300000 */
.L_x_21:
[----:B------:R-:W-:Y:S02]  /*1800*/  IMAD.U32 R3, RZ, RZ, UR39 ;  /* 0x00000027ff037e24 */ /* 0x000fe4000f8e00ff */
[----:B------:R-:W-:-:S03]  /*1810*/  IMAD.U32 R0, RZ, RZ, UR38 ;  /* 0x00000026ff007e24 */ /* 0x000fc6000f8e00ff */
[----:B------:R-:W-:Y:S02]  /*1820*/  LEA R3, R3, UR41, 0x3 ;  /* 0x0000002903037c11 */ /* 0x000fe4000f8e18ff */
[----:B------:R-:W-:-:S04]  /*1830*/  SHF.L.U32 R0, R0, 0x1f, RZ ;  /* 0x0000001f00007819 */ /* 0x000fc800000006ff */
[----:B------:R1:W2:Y:S01]  /*1840*/  SYNCS.PHASECHK.TRANS64.TRYWAIT P1, [R3+URZ], R0 ;  /* 0x00000000030075a7 */ /* 0x0002a2000802017f */
[----:B------:R-:W-:Y:S05]  /*1850*/  @!P0 BRA `(.L_x_22) ;  /* 0x0000000000048947 */ /* 0x000fea0003800000 */
[----:B------:R-:W-:Y:S01]  /*1860*/  BPT.TRAP 0x1 ;  /* 0x000000040000795c */ /* 0x000fe20000300000 */
.L_x_22:
[----:B------:R-:W-:-:S05]  /*1870*/  IMAD.U32 R4, RZ, RZ, UR43 ;  /* 0x0000002bff047e24 */ /* 0x000fca000f8e00ff */
[----:B------:R-:W-:Y:S01]  /*1880*/  ISETP.GE.AND P2, PT, R4, 0x1, PT ;  /* 0x000000010400780c */ /* 0x000fe20003f46270 */
[----:B--2---:R-:W-:-:S12]  /*1890*/  @P1 BRA `(.L_x_23) ;  /* 0x0000000000081947 */ /* 0x004fd80003800000 */
[----:B------:R-:W2:Y:S02]  /*18a0*/  SYNCS.PHASECHK.TRANS64.TRYWAIT P1, [R3+URZ], R0 ;  /* 0x00000000030075a7 */ /* 0x000ea4000802017f */
[----:B--2---:R-:W-:Y:S05]  /*18b0*/  @!P1 BRA `(.L_x_24) ;  /* 0x0000008000689947 */ /* 0x004fea0003800000 */
.L_x_23:
[----:B------:R-:W-:Y:S05]  /*18c0*/  WARPSYNC.ALL ;  /* 0x0000000000007948 */ /* 0x000fea0003800000 */
[----:B------:R-:W-:Y:S01]  /*18d0*/  UIADD3 UR4, UR41, 0x100, URZ ;  /* 0x0000010029047890 */ /* 0x000fe2000fffe03f */
[----:B------:R-:W-:Y:S01]  /*18e0*/  WARPGROUP.ARRIVE ;  /* 0x00000000000079c5 */ /* 0x000fe20000000000 */
[----:B------:R-:W-:Y:S02]  /*18f0*/  UIADD3 UR5, UR41, 0x1900, URZ ;  /* 0x0000190029057890 */ /* 0x000fe4000fffe03f */
[----:B------:R-:W-:Y:S02]  /*1900*/  USHF.R.U32.HI UR4, URZ, 0x4, UR4 ;  /* 0x000000043f047899 */ /* 0x000fe40008011604 */
[----:B------:R-:W-:-:S02]  /*1910*/  USHF.R.U32.HI UR5, URZ, 0x4, UR5 ;  /* 0x000000043f057899 */ /* 0x000fc40008011605 */
[----:B------:R-:W-:Y:S02]  /*1920*/  ULOP3.LUT UR4, UR4, 0x3fff, URZ, 0xc0, !UPT ;  /* 0x00003fff04047892 */ /* 0x000fe4000f8ec03f */
[----:B------:R-:W-:Y:S02]  /*1930*/  ULOP3.LUT UR5, UR5, 0x3fff, URZ, 0xc0, !UPT ;  /* 0x00003fff05057892 */ /* 0x000fe4000f8ec03f */
[----:B------:R-:W-:Y:S02]  /*1940*/  ULOP3.LUT UR10, UR4, 0x10000, URZ, 0xfc, !UPT ;  /* 0x00010000040a7892 */ /* 0x000fe4000f8efc3f */
[----:B------:R-:W-:Y:S02]  /*1950*/  ULOP3.LUT UR9, UR5, 0x10000, URZ, 0xfc, !UPT ;  /* 0x0001000005097892 */ /* 0x000fe4000f8efc3f */
[----:B------:R-:W-:Y:S02]  /*1960*/  ULEA UR4, UR39, UR10, 0x7 ;  /* 0x0000000a27047291 */ /* 0x000fe4000f8e383f */
[----:B------:R-:W-:Y:S01]  /*1970*/  ULEA UR6, UR39, UR9, 0x9 ;  /* 0x0000000927067291 */ /* 0x000fe2000f8e483f */
[----:B------:R-:W-:Y:S01]  /*1980*/  UMOV UR5, 0xc0000010 ;  /* 0xc000001000057882 */ /* 0x000fe20000000000 */
[----:B------:R-:W-:-:S07]  /*1990*/  UMOV UR7, 0xc0000010 ;  /* 0xc000001000077882 */ /* 0x000fce0000000000 */
[----:B------:R-:W-:Y:S03]  /*19a0*/  IGMMA.64x256x32.S8.S8 R24, gdesc[UR4], RZ, !UPT, gsb0 ;  /* 0x06600000041879f1 */ /* 0x000fe6000c0410ff */
[----:B------:R-:W-:Y:S02]  /*19b0*/  WARPGROUP.DEPBAR.LE gsb0, 0x0 ;  /* 0x00008000000079c5 */ /* 0x000fe40000010000 */
[----:B------:R-:W-:Y:S05]  /*19c0*/  @!P2 BRA `(.L_x_25) ;  /* 0x0000000000b8a947 */ /* 0x000fea0003800000 */
[----:B------:R-:W-:Y:S01]  /*19d0*/  UIADD3 UR4, UR39, 0x1, URZ ;  /* 0x0000000127047890 */ /* 0x000fe2000fffe03f */
[----:B-12---:R-:W-:Y:S02]  /*19e0*/  IMAD.U32 R0, RZ, RZ, UR43 ;  /* 0x0000002bff007e24 */ /* 0x006fe4000f8e00ff */
[----:B------:R-:W-:Y:S01]  /*19f0*/  IMAD.U32 R3, RZ, RZ, UR39 ;  /* 0x00000027ff037e24 */ /* 0x000fe2000f8e00ff */
[----:B------:R-:W-:-:S04]  /*1a00*/  UISETP.NE.AND UP0, UPT, UR4, 0x3, UPT ;  /* 0x000000030400788c */ /* 0x000fc8000bf05270 */
[----:B------:R-:W-:Y:S02]  /*1a10*/  USEL UR5, URZ, 0x1, UP0 ;  /* 0x000000013f057887 */ /* 0x000fe40008000000 */
[----:B------:R-:W-:Y:S02]  /*1a20*/  USEL UR8, UR4, URZ, UP0 ;  /* 0x0000003f04087287 */ /* 0x000fe40008000000 */
[----:B------:R-:W-:-:S06]  /*1a30*/  ULOP3.LUT UR5, UR38, UR5, URZ, 0x3c, !UPT ;  /* 0x0000000526057292 */ /* 0x000fcc000f8e3c3f */
[----:B------:R-:W-:-:S07]  /*1a40*/  IMAD.U32 R6, RZ, RZ, UR5 ;  /* 0x00000005ff067e24 */ /* 0x000fce000f8e00ff */
.L_x_32:
[----:B------:R-:W-:Y:S05]  /*1a50*/  @!P0 BRA `(.L_x_26) ;  /* 0x0000000000048947 */ /* 0x000fea0003800000 */
[----:B------:R-:W-:Y:S01]  /*1a60*/  BPT.TRAP 0x1 ;  /* 0x000000040000795c */ /* 0x000fe20000300000 */
.L_x_26:
[----:B------:R-:W-:Y:S01]  /*1a70*/  ULEA UR4, UR8, UR41, 0x3 ;  /* 0x0000002908047291 */ /* 0x000fe2000f8e183f */
[----:B------:R-:W-:-:S08]  /*1a80*/  SHF.L.U32 R4, R6, 0x1f, RZ ;  /* 0x0000001f06047819 */ /* 0x000fd000000006ff */
[----:B------:R1:W2:Y:S01]  /*1a90*/  SYNCS.PHASECHK.TRANS64.TRYWAIT P1, [UR4], R4 ;  /* 0x00000004ff0075a7 */ /* 0x0002a20008020144 */
[----:B------:R-:W-:Y:S05]  /*1aa0*/  @!P0 BRA `(.L_x_27) ;  /* 0x0000000000048947 */ /* 0x000fea0003800000 */
[----:B------:R-:W-:Y:S01]  /*1ab0*/  BPT.TRAP 0x1 ;  /* 0x000000040000795c */ /* 0x000fe20000300000 */
.L_x_27:
[----:B--2---:R-:W-:Y:S05]  /*1ac0*/  @P1 BRA `(.L_x_28) ;  /* 0x0000000000081947 */ /* 0x004fea0003800000 */
[----:B------:R-:W2:Y:S02]  /*1ad0*/  SYNCS.PHASECHK.TRANS64.TRYWAIT P1, [UR4], R4 ;  /* 0x00000004ff0075a7 */ /* 0x000ea40008020144 */
[----:B--2---:R-:W-:Y:S05]  /*1ae0*/  @!P1 BRA `(.L_x_29) ;  /* 0x0000007c00f09947 */ /* 0x004fea0003800000 */
.L_x_28:
[----:B------:R-:W-:Y:S01]  /*1af0*/  ULEA UR4, UR8, UR10, 0x7 ;  /* 0x0000000a08047291 */ /* 0x000fe2000f8e383f */
[----:B------:R-:W-:Y:S01]  /*1b00*/  WARPGROUP.ARRIVE ;  /* 0x00000000000079c5 */ /* 0x000fe20000000000 */
[----:B------:R-:W-:Y:S01]  /*1b10*/  ULEA UR6, UR8, UR9, 0x9 ;  /* 0x0000000908067291 */ /* 0x000fe2000f8e483f */
[----:B------:R-:W-:Y:S01]  /*1b20*/  UMOV UR5, 0xc0000010 ;  /* 0xc000001000057882 */ /* 0x000fe20000000000 */
[----:B------:R-:W-:-:S07]  /*1b30*/  UMOV UR7, 0xc0000010 ;  /* 0xc000001000077882 */ /* 0x000fce0000000000 */
[----:B------:R-:W-:Y:S03]  /*1b40*/  IGMMA.64x256x32.S8.S8 R24, gdesc[UR4], R24, gsb0 ;  /* 0x06600000041879f1 */ /* 0x000fe60008041018 */
[----:B------:R-:W-:Y:S02]  /*1b50*/  WARPGROUP.DEPBAR.LE gsb0, 0x0 ;  /* 0x00008000000079c5 */ /* 0x000fe40000010000 */
[----:B------:R-:W-:Y:S05]  /*1b60*/  @!P0 BRA `(.L_x_30) ;  /* 0x0000000000048947 */ /* 0x000fea0003800000 */
[----:B------:R-:W-:Y:S01]  /*1b70*/  BPT.TRAP 0x1 ;  /* 0x000000040000795c */ /* 0x000fe20000300000 */
.L_x_30:
[----:B------:R-:W-:-:S13]  /*1b80*/  ISETP.NE.AND P1, PT, R154, RZ, PT ;  /* 0x000000ff9a00720c */ /* 0x000fda0003f25270 */
[----:B-12---:R-:W-:-:S05]  /*1b90*/  @P1 LEA R4, R3, UR41, 0x3 ;  /* 0x0000002903041c11 */ /* 0x006fca000f8e18ff */
[----:B------:R-:W-:-:S05]  /*1ba0*/  @P1 VIADD R4, R4, 0x18 ;  /* 0x0000001804041836 */ /* 0x000fca0000000000 */
[----:B------:R-:W-:-:S04]  /*1bb0*/  @P1 PRMT R4, R155, 0x654, R4 ;  /* 0x000006549b041816 */ /* 0x000fc80000000004 */
[----:B------:R1:W-:Y:S01]  /*1bc0*/  @P1 SYNCS.ARRIVE.TRANS64.RED.A1T0 RZ, [R4+URZ], RZ ;  /* 0x000000ff04ff19a7 */ /* 0x0003e2000810043f */
[----:B------:R-:W-:-:S13]  /*1bd0*/  ISETP.GT.U32.AND P1, PT, R16, 0x1, PT ;  /* 0x000000011000780c */ /* 0x000fda0003f24070 */
[----:B-1----:R-:W-:Y:S05]  /*1be0*/  @P1 BRA `(.L_x_31) ;  /* 0x0000000000041947 */ /* 0x002fea0003800000 */
[----:B------:R-:W-:Y:S01]  /*1bf0*/  BPT.TRAP 0x1 ;  /* 0x000000040000795c */ /* 0x000fe20000300000 */
.L_x_31:
[----:B------:R-:W-:Y:S01]  /*1c00*/  UIADD3 UR8, UR8, 0x1, URZ ;  /* 0x0000000108087890 */ /* 0x000fe2000fffe03f */
[C---:B------:R-:W-:Y:S01]  /*1c10*/  ISETP.GT.AND P2, PT, R0.reuse, 0x1, PT ;  /* 0x000000010000780c */ /* 0x040fe20003f44270 */
[----:B------:R-:W-:Y:S02]  /*1c20*/  VIADD R3, R3, 0x1 ;  /* 0x0000000103037836 */ /* 0x000fe40000000000 */
[----:B------:R-:W-:Y:S01]  /*1c30*/  UISETP.NE.AND UP0, UPT, UR8, 0x3, UPT ;  /* 0x000000030800788c */ /* 0x000fe2000bf05270 */
[----:B------:R-:W-:Y:S02]  /*1c40*/  VIADD R0, R0, 0xffffffff ;  /* 0xffffffff00007836 */ /* 0x000fe40000000000 */
[C---:B------:R-:W-:Y:S01]  /*1c50*/  ISETP.NE.AND P1, PT, R3.reuse, 0x3, PT ;  /* 0x000000030300780c */ /* 0x040fe20003f25270 */
[----:B------:R-:W-:Y:S02]  /*1c60*/  USEL UR4, URZ, 0x1, UP0 ;  /* 0x000000013f047887 */ /* 0x000fe40008000000 */
[----:B------:R-:W-:Y:S01]  /*1c70*/  USEL UR8, UR8, URZ, UP0 ;  /* 0x0000003f08087287 */ /* 0x000fe20008000000 */
[----:B------:R-:W-:-:S03]  /*1c80*/  SEL R3, R3, RZ, P1 ;  /* 0x000000ff03037207 */ /* 0x000fc60000800000 */
[----:B------:R-:W-:Y:S01]  /*1c90*/  LOP3.LUT R6, R6, UR4, RZ, 0x3c, !PT ;  /* 0x0000000406067c12 */ /* 0x000fe2000f8e3cff */
[----:B------:R-:W-:Y:S07]  /*1ca0*/  @P2 BRA `(.L_x_32) ;  /* 0xfffffffc00682947 */ /* 0x000fee000383ffff */
.L_x_25:
[----:B-12---:R-:W1:Y:S01]  /*1cb0*/  LDC R0, c[0x0][0x28c] ;  /* 0x0000a300ff007b82 */ /* 0x006e620000000800 */
[----:B------:R2:W-:Y:S01]  /*1cc0*/  SYNCS.ARRIVE.TRANS64.A1T0 RZ, [R160+UR45], RZ ;  /* 0x000000ffa0ff79a7 */ /* 0x0005e2000810002d */
[----:B-1----:R-:W-:-:S13]  /*1cd0*/  ISETP.GE.AND P1, PT, R0, 0x1, PT ;  /* 0x000000010000780c */ /* 0x002fda0003f26270 */
[----:B--2---:R-:W-:Y:S05]  /*1ce0*/  @!P1 BRA `(.L_x_33) ;  /* 0x0000000000449947 */ /* 0x004fea0003800000 */
[----:B------:R-:W-:Y:S05]  /*1cf0*/  @!P0 BRA `(.L_x_34) ;  /* 0x0000000000048947 */ /* 0x000fea0003800000 */
[----:B------:R-:W-:Y:S01]  /*1d00*/  BPT.TRAP 0x1 ;  /* 0x000000040000795c */ /* 0x000fe20000300000 */
.L_x_34:
[----:B------:R-:W-:-:S13]  /*1d10*/  ISETP.NE.AND P0, PT, R154, RZ, PT ;  /* 0x000000ff9a00720c */ /* 0x000fda0003f05270 */
[----:B------:R-:W-:-:S05]  /*1d20*/  VOTEU.ANY UP0, P0 ;  /* 0x00000000003f7886 */ /* 0x000fca0000000100 */
[----:B------:R-:W-:-:S06]  /*1d30*/  @UP0 UIADD3 UR4, UR43, UR39, URZ ;  /* 0x000000272b040290 */ /* 0x000fcc000fffe03f */
[----:B------:R-:W-:Y:S02]  /*1d40*/  IMAD.U32 R4, RZ, RZ, UR4 ;  /* 0x00000004ff047e24 */ /* 0x000fe4000f8e00ff */
[----:B------:R-:W-:Y:S02]  /*1d50*/  IMAD.U32 R3, RZ, RZ, UR4 ;  /* 0x00000004ff037e24 */ /* 0x000fe4000f8e00ff */
[----:B------:R-:W-:-:S05]  /*1d60*/  @P0 IMAD.WIDE.U32 R4, R4, -0x55555555, RZ ;  /* 0xaaaaaaab04040825 */ /* 0x000fca00078e00ff */
[----:B------:R-:W-:-:S05]  /*1d70*/  @P0 SHF.R.U32.HI R0, RZ, 0x1, R5 ;  /* 0x00000001ff000819 */ /* 0x000fca0000011605 */
[----:B------:R-:W-:-:S05]  /*1d80*/  @P0 IMAD R0, R0, -0x3, R3 ;  /* 0xfffffffd00000824 */ /* 0x000fca00078e0203 */
[----:B------:R-:W-:-:S05]  /*1d90*/  @P0 LEA R0, R0, UR41, 0x3 ;  /* 0x0000002900000c11 */ /* 0x000fca000f8e18ff */
[----:B------:R-:W-:-:S05]  /*1da0*/  @P0 VIADD R0, R0, 0x18 ;  /* 0x0000001800000836 */ /* 0x000fca0000000000 */
[----:B------:R-:W-:-:S04]  /*1db0*/  @P0 PRMT R0, R155, 0x654, R0 ;  /* 0x000006549b000816 */ /* 0x000fc80000000000 */
[----:B------:R1:W-:Y:S01]  /*1dc0*/  @P0 SYNCS.ARRIVE.TRANS64.RED.A1T0 RZ, [R0+URZ], RZ ;  /* 0x000000ff00ff09a7 */ /* 0x0003e2000810043f */
[----:B------:R-:W-:-:S13]  /*1dd0*/  ISETP.GT.U32.AND P0, PT, R16, 0x1, PT ;  /* 0x000000011000780c */ /* 0x000fda0003f04070 */
[----:B-1----:R-:W-:Y:S05]  /*1de0*/  @P0 BRA `(.L_x_33) ;  /* 0x0000000000040947 */ /* 0x002fea0003800000 */
[----:B------:R-:W-:Y:S01]  /*1df0*/  BPT.TRAP 0x1 ;  /* 0x000000040000795c */ /* 0x000fe20000300000 */
.L_x_33:
[----:B------:R-:W-:Y:S01]  /*1e00*/  SHF.L.U32 R0, R165, 0x1f, RZ ;  /* 0x0000001fa5007819 */ /* 0x000fe200000006ff */
[----:B------:R-:W-:Y:S01]  /*1e10*/  UIADD3 UR39, UR44, UR39, URZ ;  /* 0x000000272c277290 */ /* 0x000fe2000fffe03f */
[----:B------:R-:W1:Y:S01]  /*1e20*/  LDC R7, c[0x0][0x288] ;  /* 0x0000a200ff077b82 */ /* 0x000e620000000800 */
[----:B------:R-:W-:Y:S01]  /*1e30*/  UISETP.GE.U32.AND UP1, UPT, UR44, 0x3, UPT ;  /* 0x000000032c00788c */ /* 0x000fe2000bf26070 */
[----:B------:R-:W-:Y:S01]  /*1e40*/  IMAD.SHL.U32 R10, R158, 0x2, RZ ;  /* 0x000000029e0a7824 */ /* 0x000fe200078e00ff */
[----:B------:R-:W-:Y:S02]  /*1e50*/  UISETP.GT.U32.AND UP0, UPT, UR39, 0x2, UPT ;  /* 0x000000022700788c */ /* 0x000fe4000bf04070 */
[----:B------:R-:W-:Y:S02]  /*1e60*/  UIMAD.WIDE.U32 UR4, UR39, -0x55555555, URZ ;  /* 0xaaaaaaab270478a5 */ /* 0x000fe4000f8e003f */
[----:B------:R-:W-:Y:S01]  /*1e70*/  UISETP.LT.U32.AND UP0, UPT, UR44, 0x3, UP0 ;  /* 0x000000032c00788c */ /* 0x000fe20008701070 */
[----:B------:R-:W2:Y:S01]  /*1e80*/  SYNCS.PHASECHK.TRANS64.TRYWAIT P0, [R159+UR42+0x10], R0 ;  /* 0x000010009f0075a7 */ /* 0x000ea2000800016a */
[----:B------:R-:W-:Y:S01]  /*1e90*/  USHF.R.U32.HI UR4, URZ, 0x1, UR5 ;  /* 0x000000013f047899 */ /* 0x000fe20008011605 */
[----:B------:R-:W-:Y:S01]  /*1ea0*/  SHF.R.S32.HI R11, RZ, 0x1f, R10 ;  /* 0x0000001fff0b7819 */ /* 0x000fe2000001140a */
[----:B------:R-:W-:-:S02]  /*1eb0*/  USEL UR6, URZ, 0x1, !UP0 ;  /* 0x000000013f067887 */ /* 0x000fc4000c000000 */
[----:B------:R-:W-:Y:S02]  /*1ec0*/  UIMAD UR39, UR4, -0x3, UR39 ;  /* 0xfffffffd042778a4 */ /* 0x000fe4000f8e0227 */
[----:B------:R-:W-:-:S04]  /*1ed0*/  ULOP3.LUT UR38, UR38, UR6, URZ, 0x3c, !UPT ;  /* 0x0000000626267292 */ /* 0x000fc8000f8e3c3f */
[----:B------:R-:W-:Y:S01]  /*1ee0*/  @UP1 ULOP3.LUT UR38, UR38, 0x1, UR4, 0x78, !UPT ;  /* 0x0000000126261892 */ /* 0x000fe2000f8e7804 */
[----:B-12---:R-:W-:Y:S11]  /*1ef0*/  @!P0 BRA `(.L_x_35) ;  /* 0x0000007c00048947 */ /* 0x006ff60003800000 */
.L_x_320:
[----:B-1----:R-:W-:Y:S01]  /*1f00*/  IMAD.SHL.U32 R0, R19, 0x40, RZ ;  /* 0x0000004013007824 */ /* 0x002fe200078e00ff */
[----:B------:R-:W-:Y:S01]  /*1f10*/  ULDC UR6, c[0x0][0x284] ;  /* 0x0000a10000067ab9 */ /* 0x000fe20000000800 */
[----:B------:R-:W-:Y:S01]  /*1f20*/  IMAD.SHL.U32 R14, R22, 0x100, RZ ;  /* 0x00000100160e7824 */ /* 0x000fe200078e00ff */
[----:B------:R-:W-:Y:S01]  /*1f30*/  SHF.R.S32.HI R20, RZ, 0x1f, R2 ;  /* 0x0000001fff147819 */ /* 0x000fe20000011402 */
[----:B------:R-:W-:Y:S01]  /*1f40*/  ULDC.64 UR4, c[0x0][0x5d0] ;  /* 0x0001740000047ab9 */ /* 0x000fe20000000a00 */
[----:B------:R-:W-:Y:S01]  /*1f50*/  ISETP.GE.AND P0, PT, R0, UR6, PT ;  /* 0x0000000600007c0c */ /* 0x000fe2000bf06270 */
[----:B------:R-:W-:Y:S01]  /*1f60*/  IMAD.WIDE.U32 R4, R2, UR4, R10 ;  /* 0x0000000402047c25 */ /* 0x000fe2000f8e000a */
[----:B------:R-:W-:Y:S02]  /*1f70*/  SHF.R.S32.HI R15, RZ, 0x1f, R14 ;  /* 0x0000001fff0f7819 */ /* 0x000fe4000001140e */
[----:B------:R-:W-:Y:S01]  /*1f80*/  ISETP.GE.OR P0, PT, R14, R7, P0 ;  /* 0x000000070e00720c */ /* 0x000fe20000706670 */
[----:B------:R-:W-:Y:S01]  /*1f90*/  IMAD R3, R20, UR4, RZ ;  /* 0x0000000414037c24 */ /* 0x000fe2000f8e02ff */
[----:B------:R-:W-:-:S03]  /*1fa0*/  IADD3 R4, P1, R14, R4, RZ ;  /* 0x000000040e047210 */ /* 0x000fc60007f3e0ff */
[----:B------:R-:W-:-:S05]  /*1fb0*/  IMAD R3, R2, UR5, R3 ;  /* 0x0000000502037c24 */ /* 0x000fca000f8e0203 */
[----:B------:R-:W-:-:S03]  /*1fc0*/  IADD3.X R5, R15, R5, R3, P1, !PT ;  /* 0x000000050f057210 */ /* 0x000fc60000ffe403 */
[----:B------:R-:W-:Y:S05]  /*1fd0*/  @P0 BRA `(.L_x_36) ;  /* 0x0000006000b00947 */ /* 0x000fea0003800000 */
[----:B0-----:R-:W0:Y:S01]  /*1fe0*/  LDC.64 R12, c[0x0][0x5c8] ;  /* 0x00017200ff0c7b82 */ /* 0x001e220000000a00 */
[----:B------:R-:W-:Y:S01]  /*1ff0*/  IMAD.WIDE R8, R19, 0x40, R156 ;  /* 0x0000004013087825 */ /* 0x000fe200078e029c */
[----:B------:R-:W-:Y:S01]  /*2000*/  ULDC.64 UR4, c[0x0][0x5c0] ;  /* 0x0001700000047ab9 */ /* 0x000fe20000000a00 */
[----:B------:R-:W-:Y:S02]  /*2010*/  BSSY B0, `(.L_x_36) ;  /* 0x0000628000007945 */ /* 0x000fe40003800000 */
[----:B------:R-:W-:Y:S02]  /*2020*/  IMAD.IADD R22, R163, 0x1, -R0 ;  /* 0x00000001a3167824 */ /* 0x000fe400078e0a00 */
[-C--:B0-----:R-:W-:Y:S02]  /*2030*/  IMAD R3, R9, R12.reuse, RZ ;  /* 0x0000000c09037224 */ /* 0x081fe400078e02ff */
[----:B------:R-:W-:-:S04]  /*2040*/  IMAD.WIDE.U32 R4, R8, R12, R4 ;  /* 0x0000000c08047225 */ /* 0x000fc800078e0004 */
[----:B------:R-:W-:Y:S01]  /*2050*/  IMAD R3, R8, R13, R3 ;  /* 0x0000000d08037224 */ /* 0x000fe200078e0203 */
[----:B------:R-:W-:-:S03]  /*2060*/  IADD3 R4, P0, R4, UR4, RZ ;  /* 0x0000000404047c10 */ /* 0x000fc6000ff1e0ff */
[----:B------:R-:W-:Y:S01]  /*2070*/  IMAD.IADD R3, R5, 0x1, R3 ;  /* 0x0000000105037824 */ /* 0x000fe200078e0203 */
[----:B------:R-:W-:-:S04]  /*2080*/  LEA R6, P1, R12, R4, 0x3 ;  /* 0x000000040c067211 */ /* 0x000fc800078218ff */
[----:B------:R-:W-:Y:S01]  /*2090*/  IADD3.X R5, R3, UR5, RZ, P0, !PT ;  /* 0x0000000503057c10 */ /* 0x000fe200087fe4ff */
[----:B------:R-:W-:Y:S01]  /*20a0*/  IMAD R3, R158, -0x2, R7 ;  /* 0xfffffffe9e037824 */ /* 0x000fe200078e0207 */
[----:B-----5:R-:W-:Y:S02]  /*20b0*/  ISETP.NE.AND P0, PT, R152, RZ, PT ;  /* 0x000000ff9800720c */ /* 0x020fe40003f05270 */
[----:B------:R-:W-:Y:S01]  /*20c0*/  LEA.HI.X R7, R12, R5, R13, 0x3, P1 ;  /* 0x000000050c077211 */ /* 0x000fe200008f1c0d */
[----:B------:R-:W-:-:S10]  /*20d0*/  IMAD.IADD R0, R3, 0x1, -R14 ;  /* 0x0000000103007824 */ /* 0x000fd400078e0a0e */
[----:B------:R-:W-:Y:S05]  /*20e0*/  @!P0 BRA `(.L_x_37) ;  /* 0x0000004800608947 */ /* 0x000fea0003800000 */
[----:B------:R-:W0:Y:S01]  /*20f0*/  LDC.64 R166, c[0x0][0x5b0] ;  /* 0x00016c00ffa67b82 */ /* 0x000e220000000a00 */
[----:B------:R-:W-:Y:S01]  /*2100*/  ULDC.64 UR4, c[0x0][0x5b8] ;  /* 0x00016e0000047ab9 */ /* 0x000fe20000000a00 */
[----:B------:R-:W-:Y:S01]  /*2110*/  ISETP.GE.AND P1, PT, R22, 0x1, PT ;  /* 0x000000011600780c */ /* 0x000fe20003f26270 */
[----:B------:R-:W-:Y:S01]  /*2120*/  IMAD.WIDE.U32 R10, R2, UR4, R10 ;  /* 0x00000004020a7c25 */ /* 0x000fe2000f8e000a */
[----:B------:R-:W-:Y:S02]  /*2130*/  BSSY B1, `(.L_x_38) ;  /* 0x000000e000017945 */ /* 0x000fe40003800000 */
[----:B------:R-:W-:Y:S01]  /*2140*/  ISETP.LT.OR P5, PT, R0, 0x1, !P1 ;  /* 0x000000010000780c */ /* 0x000fe20004fa1670 */
[----:B------:R-:W-:Y:S01]  /*2150*/  IMAD R3, R20, UR4, RZ ;  /* 0x0000000414037c24 */ /* 0x000fe2000f8e02ff */
[----:B------:R-:W1:Y:S01]  /*2160*/  LDC.64 R12, c[0x0][0x5a8] ;  /* 0x00016a00ff0c7b82 */ /* 0x000e620000000a00 */
[----:B------:R-:W-:Y:S02]  /*2170*/  IADD3 R14, P0, R14, R10, RZ ;  /* 0x0000000a0e0e7210 */ /* 0x000fe40007f1e0ff */
[----:B------:R-:W-:-:S05]  /*2180*/  IMAD R3, R2, UR5, R3 ;  /* 0x0000000502037c24 */ /* 0x000fca000f8e0203 */
[----:B------:R-:W-:Y:S01]  /*2190*/  IADD3.X R15, R15, R11, R3, P0, !PT ;  /* 0x0000000b0f0f7210 */ /* 0x000fe200007fe403 */
[-C--:B0-----:R-:W-:Y:S02]  /*21a0*/  IMAD R10, R9, R166.reuse, RZ ;  /* 0x000000a6090a7224 */ /* 0x081fe400078e02ff */
[----:B------:R-:W-:-:S04]  /*21b0*/  IMAD.WIDE.U32 R2, R8, R166, R14 ;  /* 0x000000a608027225 */ /* 0x000fc800078e000e */
[----:B------:R-:W-:Y:S01]  /*21c0*/  IMAD R21, R8, R167, R10 ;  /* 0x000000a708157224 */ /* 0x000fe200078e020a */
[----:B-1----:R-:W-:-:S04]  /*21d0*/  IADD3 R2, P0, R2, R12, RZ ;  /* 0x0000000c02027210 */ /* 0x002fc80007f1e0ff */
[----:B------:R-:W-:Y:S01]  /*21e0*/  IADD3.X R3, R13, R3, R21, P0, !PT ;  /* 0x000000030d037210 */ /* 0x000fe200007fe415 */
[----:B------:R-:W-:Y:S08]  /*21f0*/  @P5 BRA `(.L_x_39) ;  /* 0x0000000000045947 */ /* 0x000ff00003800000 */
[----:B------:R0:W5:Y:S02]  /*2200*/  LDG.E.U8 R164, desc[UR36][R2.64] ;  /* 0x0000002402a47981 */ /* 0x000164000c1e1100 */
.L_x_39:
[----:B------:R-:W-:Y:S05]  /*2210*/  BSYNC B1 ;  /* 0x0000000000017941 */ /* 0x000fea0003800000 */
.L_x_38:
[----:B-----5:R-:W-:Y:S01]  /*2220*/  LOP3.LUT R9, R164, 0xffff, RZ, 0xc0, !PT ;  /* 0x0000ffffa4097812 */ /* 0x020fe200078ec0ff */
[C---:B------:R-:W-:Y:S01]  /*2230*/  IMAD.SHL.U32 R10, R166.reuse, 0x8, RZ ;  /* 0x00000008a60a7824 */ /* 0x040fe200078e00ff */
[----:B------:R-:W-:Y:S01]  /*2240*/  SHF.L.U64.HI R11, R166, 0x3, R167 ;  /* 0x00000003a60b7819 */ /* 0x000fe200000102a7 */
[----:B------:R-:W-:Y:S01]  /*2250*/  BSSY B1, `(.L_x_40) ;  /* 0x000000e000017945 */ /* 0x000fe20003800000 */
[----:B------:R-:W-:Y:S02]  /*2260*/  PRMT R19, R9, 0x8880, RZ ;  /* 0x0000888009137816 */ /* 0x000fe400000000ff */
[----:B------:R-:W-:Y:S01]  /*2270*/  ISETP.LT.OR P2, PT, R0, 0x2, !P1 ;  /* 0x000000020000780c */ /* 0x000fe20004f41670 */
[----:B------:R-:W-:Y:S01]  /*2280*/  IMAD.WIDE.U32 R8, R8, R166, R10 ;  /* 0x000000a608087225 */ /* 0x000fe200078e000a */
[----:B------:R-:W-:-:S03]  /*2290*/  ISETP.GE.AND P0, PT, R22, 0x9, PT ;  /* 0x000000091600780c */ /* 0x000fc60003f06270 */
[----:B------:R-:W-:Y:S01]  /*22a0*/  IMAD R10, R19, R152, RZ ;  /* 0x00000098130a7224 */ /* 0x000fe200078e02ff */
[----:B------:R-:W-:Y:S01]  /*22b0*/  IADD3 R8, P3, P4, R14, R12, R8 ;  /* 0x0000000c0e087210 */ /* 0x000fe20007c7e008 */
[----:B------:R-:W-:Y:S02]  /*22c0*/  IMAD.IADD R12, R21, 0x1, R9 ;  /* 0x00000001150c7824 */ /* 0x000fe400078e0209 */
[----:B------:R-:W-:-:S05]  /*22d0*/  @!P5 IMAD R11, R24, R153, R10 ;  /* 0x00000099180bd224 */ /* 0x000fca00078e020a */
[----:B------:R1:W-:Y:S01]  /*22e0*/  @!P5 STG.E.U8 desc[UR36][R4.64], R11 ;  /* 0x0000000b0400d986 */ /* 0x0003e2000c101124 */
[----:B------:R-:W-:Y:S05]  /*22f0*/  @P2 BRA `(.L_x_41) ;  /* 0x00000000000c2947 */ /* 0x000fea0003800000 */
[----:B------:R-:W1:Y:S02]  /*2300*/  LDG.E.U8 R164, desc[UR36][R2.64+0x1] ;  /* 0x0000012402a47981 */ /* 0x000e64000c1e1100 */
[----:B-1----:R-:W-:-:S05]  /*2310*/  PRMT R11, R164, 0x8880, RZ ;  /* 0x00008880a40b7816 */ /* 0x002fca00000000ff */
[----:B------:R-:W-:-:S07]  /*2320*/  IMAD R10, R11, R152, RZ ;  /* 0x000000980b0a7224 */ /* 0x000fce00078e02ff */
.L_x_41:
[----:B------:R-:W-:Y:S05]  /*2330*/  BSYNC B1 ;  /* 0x0000000000017941 */ /* 0x000fea0003800000 */
.L_x_40:
[C---:B------:R-:W-:Y:S01]  /*2340*/  ISETP.LT.OR P5, PT, R0.reuse, 0x1, !P0 ;  /* 0x000000010000780c */ /* 0x040fe200047a1670 */
[----:B------:R-:W-:Y:S01]  /*2350*/  @!P2 IMAD R25, R25, R153, R10 ;  /* 0x000000991919a224 */ /* 0x000fe200078e020a */
[----:B------:R-:W-:Y:S01]  /*2360*/  BSSY B1, `(.L_x_42) ;  /* 0x000000a000017945 */ /* 0x000fe20003800000 */
[----:B------:R-:W-:Y:S02]  /*2370*/  IADD3.X R9, R15, R13, R12, P3, P4 ;  /* 0x0000000d0f097210 */ /* 0x000fe40001fe840c */
[C---:B------:R-:W-:Y:S01]  /*2380*/  ISETP.LT.OR P3, PT, R0.reuse, 0x2, !P0 ;  /* 0x000000020000780c */ /* 0x040fe20004761670 */
[----:B------:R2:W-:Y:S01]  /*2390*/  @!P2 STG.E.U8 desc[UR36][R4.64+0x1], R25 ;  /* 0x000001190400a986 */ /* 0x0005e2000c101124 */
[C---:B------:R-:W-:Y:S02]  /*23a0*/  ISETP.LT.OR P4, PT, R0.reuse, 0x9, !P1 ;  /* 0x000000090000780c */ /* 0x040fe40004f81670 */
[----:B------:R-:W-:-:S04]  /*23b0*/  ISETP.LT.OR P2, PT, R0, 0xa, !P1 ;  /* 0x0000000a0000780c */ /* 0x000fc80004f41670 */
[----:B------:R-:W-:Y:S09]  /*23c0*/  @P5 BRA `(.L_x_43) ;  /* 0x00000000000c5947 */ /* 0x000ff20003800000 */
[----:B------:R-:W1:Y:S02]  /*23d0*/  LDG.E.U8 R164, desc[UR36][R8.64] ;  /* 0x0000002408a47981 */ /* 0x000e64000c1e1100 */
[----:B-1----:R-:W-:-:S05]  /*23e0*/  PRMT R11, R164, 0x8880, RZ ;  /* 0x00008880a40b7816 */ /* 0x002fca00000000ff */
[----:B------:R-:W-:-:S07]  /*23f0*/  IMAD R10, R11, R152, RZ ;  /* 0x000000980b0a7224 */ /* 0x000fce00078e02ff */
.L_x_43:
[----:B------:R-:W-:Y:S05]  /*2400*/  BSYNC B1 ;  /* 0x0000000000017941 */ /* 0x000fea0003800000 */
.L_x_42:
[----:B-1----:R-:W-:Y:S01]  /*2410*/  @!P5 IMAD R11, R26, R153, R10 ;  /* 0x000000991a0bd224 */ /* 0x002fe200078e020a */
[----:B------:R-:W-:Y:S04]  /*2420*/  BSSY B1, `(.L_x_44) ;  /* 0x0000006000017945 */ /* 0x000fe80003800000 */
[----:B------:R1:W-:Y:S01]  /*2430*/  @!P5 STG.E.U8 desc[UR36][R6.64], R11 ;  /* 0x0000000b0600d986 */ /* 0x0003e2000c101124 */
[----:B------:R-:W-:Y:S05]  /*2440*/  @P3 BRA `(.L_x_45) ;  /* 0x00000000000c3947 */ /* 0x000fea0003800000 */
[----:B------:R-:W1:Y:S02]  /*2450*/  LDG.E.U8 R164, desc[UR36][R8.64+0x1] ;  /* 0x0000012408a47981 */ /* 0x000e64000c1e1100 */
[----:B-1----:R-:W-:-:S05]  /*2460*/  PRMT R11, R164, 0x8880, RZ ;  /* 0x00008880a40b7816 */ /* 0x002fca00000000ff */
[----:B------:R-:W-:-:S07]  /*2470*/  IMAD R10, R11, R152, RZ ;  /* 0x000000980b0a7224 */ /* 0x000fce00078e02ff */
.L_x_45:
[----:B------:R-:W-:Y:S05]  /*2480*/  BSYNC B1 ;  /* 0x0000000000017941 */ /* 0x000fea0003800000 */
.L_x_44:
[----:B------:R-:W-:Y:S01]  /*2490*/  @!P3 IMAD R27, R27, R153, R10 ;  /* 0x000000991b1bb224 */ /* 0x000fe200078e020a */
[----:B------:R-:W-:Y:S04]  /*24a0*/  BSSY B1, `(.L_x_46) ;  /* 0x0000006000017945 */ /* 0x000fe80003800000 */
[----:B------:R3:W-:Y:S01]  /*24b0*/  @!P3 STG.E.U8 desc[UR36][R6.64+0x1], R27 ;  /* 0x0000011b0600b986 */ /* 0x0007e2000c101124 */
[----:B------:R-:W-:Y:S05]  /*24c0*/  @P4 BRA `(.L_x_47) ;  /* 0x00000000000c4947 */ /* 0x000fea0003800000 */
[----:B------:R-:W1:Y:S02]  /*24d0*/  LDG.E.U8 R164, desc[UR36][R2.64+0x8] ;  /* 0x0000082402a47981 */ /* 0x000e64000c1e1100 */
[----:B-1----:R-:W-:-:S05]  /*24e0*/  PRMT R11, R164, 0x8880, RZ ;  /* 0x00008880a40b7816 */ /* 0x002fca00000000ff */
[----:B------:R-:W-:-:S07]  /*24f0*/  IMAD R10, R11, R152, RZ ;  /* 0x000000980b0a7224 */ /* 0x000fce00078e02ff */
.L_x_47:
[----:B------:R-:W-:Y:S05]  /*2500*/  BSYNC B1 ;  /* 0x0000000000017941 */ /* 0x000fea0003800000 */
.L_x_46:
[----:B-1----:R-:W-:Y:S01]  /*2510*/  @!P4 IMAD R11, R28, R153, R10 ;  /* 0x000000991c0bc224 */ /* 0x002fe200078e020a */
[----:B------:R-:W-:Y:S04]  /*2520*/  BSSY B1, `(.L_x_48) ;  /* 0x0000006000017945 */ /* 0x000fe80003800000 */
[----:B------:R1:W-:Y:S01]  /*2530*/  @!P4 STG.E.U8 desc[UR36][R4.64+0x8], R11 ;  /* 0x0000080b0400c986 */ /* 0x0003e2000c101124 */
[----:B------:R-:W-:Y:S05]  /*2540*/  @P2 BRA `(.L_x_49) ;  /* 0x00000000000c2947 */ /* 0x000fea0003800000 */
[----:B------:R-:W1:Y:S02]  /*2550*/  LDG.E.U8 R164, desc[UR36][R2.64+0x9] ;  /* 0x0000092402a47981 */ /* 0x000e64000c1e1100 */
[----:B-1----:R-:W-:-:S05]  /*2560*/  PRMT R11, R164, 0x8880, RZ ;  /* 0x00008880a40b7816 */ /* 0x002fca00000000ff */
[----:B------:R-:W-:-:S07]  /*2570*/  IMAD R10, R11, R152, RZ ;  /* 0x000000980b0a7224 */ /* 0x000fce00078e02ff */
.L_x_49:
[----:B------:R-:W-:Y:S05]  /*2580*/  BSYNC B1 ;  /* 0x0000000000017941 */ /* 0x000fea0003800000 */
.L_x_48:
[C---:B------:R-:W-:Y:S01]  /*2590*/  ISETP.LT.OR P4, PT, R0.reuse, 0x9, !P0 ;  /* 0x000000090000780c */ /* 0x040fe20004781670 */
[----:B------:R-:W-:Y:S01]  /*25a0*/  @!P2 IMAD R29, R29, R153, R10 ;  /* 0x000000991d1da224 */ /* 0x000fe200078e020a */
[----:B------:R-:W-:Y:S01]  /*25b0*/  BSSY B1, `(.L_x_50) ;  /* 0x0000009000017945 */ /* 0x000fe20003800000 */
[C---:B------:R-:W-:Y:S02]  /*25c0*/  ISETP.LT.OR P3, PT, R0.reuse, 0xa, !P0 ;  /* 0x0000000a0000780c */ /* 0x040fe40004761670 */
[C---:B------:R-:W-:Y:S01]  /*25d0*/  ISETP.LT.OR P5, PT, R0.reuse, 0x11, !P1 ;  /* 0x000000110000780c */ /* 0x040fe20004fa1670 */
[----:B------:R4:W-:Y:S01]  /*25e0*/  @!P2 STG.E.U8 desc[UR36][R4.64+0x9], R29 ;  /* 0x0000091d0400a986 */ /* 0x0009e2000c101124 */
[----:B------:R-:W-:-:S06]  /*25f0*/  ISETP.LT.OR P2, PT, R0, 0x12, !P1 ;  /* 0x000000120000780c */ /* 0x000fcc0004f41670 */
[----:B------:R-:W-:Y:S07]  /*2600*/  @P4 BRA `(.L_x_51) ;  /* 0x00000000000c4947 */ /* 0x000fee0003800000 */
[----:B------:R-:W1:Y:S02]  /*2610*/  LDG.E.U8 R164, desc[UR36][R8.64+0x8] ;  /* 0x0000082408a47981 */ /* 0x000e64000c1e1100 */
[----:B-1----:R-:W-:-:S05]  /*2620*/  PRMT R11, R164, 0x8880, RZ ;  /* 0x00008880a40b7816 */ /* 0x002fca00000000ff */
[----:B------:R-:W-:-:S07]  /*2630*/  IMAD R10, R11, R152, RZ ;  /* 0x000000980b0a7224 */ /* 0x000fce00078e02ff */
.L_x_51:
[----:B------:R-:W-:Y:S05]  /*2640*/  BSYNC B1 ;  /* 0x0000000000017941 */ /* 0x000fea0003800000 */
.L_x_50:
[----:B-1----:R-:W-:Y:S01]  /*2650*/  @!P4 IMAD R11, R30, R153, R10 ;  /* 0x000000991e0bc224 */ /* 0x002fe200078e020a */
[----:B------:R-:W-:Y:S04]  /*2660*/  BSSY B1, `(.L_x_52) ;  /* 0x0000006000017945 */ /* 0x000fe80003800000 */
[----:B------:R1:W-:Y:S01]  /*2670*/  @!P4 STG.E.U8 desc[UR36][R6.64+0x8], R11 ;  /* 0x0000080b0600c986 */ /* 0x0003e2000c101124 */
[----:B------:R-:W-:Y:S05]  /*2680*/  @P3 BRA `(.L_x_53) ;  /* 0x00000000000c3947 */ /* 0x000fea0003800000 */
[----:B------:R-:W1:Y:S02]  /*2690*/  LDG.E.U8 R164, desc[UR36][R8.64+0x9] ;  /* 0x0000092408a47981 */ /* 0x000e64000c1e1100 */
[----:B-1----:R-:W-:-:S05]  /*26a0*/  PRMT R11, R164, 0x8880, RZ ;  /* 0x00008880a40b7816 */ /* 0x002fca00000000ff */
[----:B------:R-:W-:-:S07]  /*26b0*/  IMAD R10, R11, R152, RZ ;  /* 0x000000980b0a7224 */ /* 0x000fce00078e02ff */
.L_x_53:
[----:B------:R-:W-:Y:S05]  /*26c0*/  BSYNC B1 ;  /* 0x0000000000017941 */ /* 0x000fea0003800000 */
.L_x_52:
[----:B------:R-:W-:Y:S01]  /*26d0*/  @!P3 IMAD R31, R31, R153, R10 ;  /* 0x000000991f1fb224 */ /* 0x000fe200078e020a */
[----:B------:R-:W-:Y:S04]  /*26e0*/  BSSY B1, `(.L_x_54) ;  /* 0x0000006000017945 */ /* 0x000fe80003800000 */
[----:B------:R0:W-:Y:S01]  /*26f0*/  @!P3 STG.E.U8 desc[UR36][R6.64+0x9], R31 ;  /* 0x0000091f0600b986 */ /* 0x0001e2000c101124 */
[----:B------:R-:W-:Y:S05]  /*2700*/  @P5 BRA `(.L_x_55) ;  /* 0x00000000000c5947 */ /* 0x000fea0003800000 */
[----:B------:R-:W1:Y:S02]  /*2710*/  LDG.E.U8 R164, desc[UR36][R2.64+0x10] ;  /* 0x0000102402a47981 */ /* 0x000e64000c1e1100 */
[----:B-1----:R-:W-:-:S05]  /*2720*/  PRMT R11, R164, 0x8880, RZ ;  /* 0x00008880a40b7816 */ /* 0x002fca00000000ff */
[----:B------:R-:W-:-:S07]  /*2730*/  IMAD R10, R11, R152, RZ ;  /* 0x000000980b0a7224 */ /* 0x000fce00078e02ff */
.L_x_55:
[----:B------:R-:W-:Y:S05]  /*2740*/  BSYNC B1 ;  /* 0x0000000000017941 */ /* 0x000fea0003800000 */
.L_x_54:
[----:B-1----:R-:W-:Y:S01]  /*2750*/  @!P5 IMAD R11, R32, R153, R10 ;  /* 0x00000099200bd224 */ /* 0x002fe200078e020a */
[----:B------:R-:W-:Y:S04]  /*2760*/  BSSY B1, `(.L_x_56) ;  /* 0x0000006000017945 */ /* 0x000fe80003800000 */
[----:B------:R1:W-:Y:S01]  /*2770*/  @!P5 STG.E.U8 desc[UR36][R4.64+0x10], R11 ;  /* 0x0000100b0400d986 */ /* 0x0003e2000c101124 */
[----:B------:R-:W-:Y:S05]  /*2780*/  @P2 BRA `(.L_x_57) ;  /* 0x00000000000c2947 */ /* 0x000fea0003800000 */
[----:B------:R-:W1:Y:S02]  /*2790*/  LDG.E.U8 R164, desc[UR36][R2.64+0x11] ;  /* 0x0000112402a47981 */ /* 0x000e64000c1e1100 */
[----:B-1----:R-:W-:-:S05]  /*27a0*/  PRMT R11, R164, 0x8880, RZ ;  /* 0x00008880a40b7816 */ /* 0x002fca00000000ff */
[----:B------:R-:W-:-:S07]  /*27b0*/  IMAD R10, R11, R152, RZ ;  /* 0x000000980b0a7224 */ /* 0x000fce00078e02ff */
.L_x_57:
[----:B------:R-:W-:Y:S05]  /*27c0*/  BSYNC B1 ;  /* 0x0000000000017941 */ /* 0x000fea0003800000 */
.L_x_56:
        /* <DEDUP_REMOVED lines=11> */
.L_x_59:
[----:B------:R-:W-:Y:S05]  /*2880*/  BSYNC B1 ;  /* 0x0000000000017941 */ /* 0x000fea0003800000 */
.L_x_58:
[----:B-1----:R-:W-:Y:S01]  /*2890*/  @!P4 IMAD R11, R34, R153, R10 ;  /* 0x00000099220bc224 */ /* 0x002fe200078e020a */
[----:B------:R-:W-:Y:S04]  /*28a0*/  BSSY B1, `(.L_x_60) ;  /* 0x0000006000017945 */ /* 0x000fe80003800000 */
[----:B------:R1:W-:Y:S01]  /*28b0*/  @!P4 STG.E.U8 desc[UR36][R6.64+0x10], R11 ;  /* 0x0000100b0600c986 */ /* 0x0003e2000c101124 */
[----:B------:R-:W-:Y:S05]  /*28c0*/  @P3 BRA `(.L_x_61) ;  /* 0x00000000000c3947 */ /* 0x000fea0003800000 */
[----:B------:R-:W1:Y:S02]  /*28d0*/  LDG.E.U8 R164, desc[UR36][R8.64+0x11] ;  /* 0x0000112408a47981 */ /* 0x000e64000c1e1100 */
[----:B-1----:R-:W-:-:S05]  /*28e0*/  PRMT R11, R164, 0x8880, RZ ;  /* 0x00008880a40b7816 */ /* 0x002fca00000000ff */
[----:B------:R-:W-:-:S07]  /*28f0*/  IMAD R10, R11, R152, RZ ;  /* 0x000000980b0a7224 */ /* 0x000fce00078e02ff */
.L_x_61:
[----:B------:R-:W-:Y:S05]  /*2900*/  BSYNC B1 ;  /* 0x0000000000017941 */ /* 0x000fea0003800000 */
.L_x_60:
[----:B------:R-:W-:Y:S01]  /*2910*/  @!P3 IMAD R35, R35, R153, R10 ;  /* 0x000000992323b224 */ /* 0x000fe200078e020a */
[----:B------:R-:W-:Y:S04]  /*2920*/  BSSY B1, `(.L_x_62) ;  /* 0x0000006000017945 */ /* 0x000fe80003800000 */
[----:B------:R0:W-:Y:S01]  /*2930*/  @!P3 STG.E.U8 desc[UR36][R6.64+0x11], R35 ;  /* 0x000011230600b986 */ /* 0x0001e2000c101124 */
[----:B------:R-:W-:Y:S05]  /*2940*/  @P5 BRA `(.L_x_63) ;  /* 0x00000000000c5947 */ /* 0x000fea0003800000 */
[----:B------:R-:W1:Y:S02]  /*2950*/  LDG.E.U8 R164, desc[UR36][R2.64+0x18] ;  /* 0x0000182402a47981 */ /* 0x000e64000c1e1100 */
[----:B-1----:R-:W-:-:S05]  /*2960*/  PRMT R11, R164, 0x8880, RZ ;  /* 0x00008880a40b7816 */ /* 0x002fca00000000ff */
[----:B------:R-:W-:-:S07]  /*2970*/  IMAD R10, R11, R152, RZ ;  /* 0x000000980b0a7224 */ /* 0x000fce00078e02ff */
.L_x_63:
[----:B------:R-:W-:Y:S05]  /*2980*/  BSYNC B1 ;  /* 0x0000000000017941 */ /* 0x000fea0003800000 */
.L_x_62:
[----:B-1----:R-:W-:Y:S01]  /*2990*/  @!P5 IMAD R11, R36, R153, R10 ;  /* 0x00000099240bd224 */ /* 0x002fe200078e020a */
[----:B------:R-:W-:Y:S04]  /*29a0*/  BSSY B1, `(.L_x_64) ;  /* 0x0000006000017945 */ /* 0x000fe80003800000 */
[----:B------:R1:W-:Y:S01]  /*29b0*/  @!P5 STG.E.U8 desc[UR36][R4.64+0x18], R11 ;  /* 0x0000180b0400d986 */ /* 0x0003e2000c101124 */
[----:B------:R-:W-:Y:S05]  /*29c0*/  @P2 BRA `(.L_x_65) ;  /* 0x00000000000c2947 */ /* 0x000fea0003800000 */
[----:B------:R-:W1:Y:S02]  /*29d0*/  LDG.E.U8 R164, desc[UR36][R2.64+0x19] ;  /* 0x0000192402a47981 */ /* 0x000e64000c1e1100 */
[----:B-1----:R-:W-:-:S05]  /*29e0*/  PRMT R11, R164, 0x8880, RZ ;  /* 0x00008880a40b7816 */ /* 0x002fca00000000ff */
[----:B------:R-:W-:-:S07]  /*29f0*/  IMAD R10, R11, R152, RZ ;  /* 0x000000980b0a7224 */ /* 0x000fce00078e02ff */
.L_x_65:
[----:B------:R-:W-:Y:S05]  /*2a00*/  BSYNC B1 ;  /* 0x0000000000017941 */ /* 0x000fea0003800000 */
.L_x_64:
        /* <DEDUP_REMOVED lines=11> */
.L_x_67:
[----:B------:R-:W-:Y:S05]  /*2ac0*/  BSYNC B1 ;  /* 0x0000000000017941 */ /* 0x000fea0003800000 */
.L_x_66:
[----:B-1----:R-:W-:Y:S01]  /*2ad0*/  @!P4 IMAD R11, R38, R153, R10 ;  /* 0x00000099260bc224 */ /* 0x002fe200078e020a */
[----:B------:R-:W-:Y:S04]  /*2ae0*/  BSSY B1, `(.L_x_68) ;  /* 0x0000006000017945 */ /* 0x000fe80003800000 */
[----:B------:R1:W-:Y:S01]  /*2af0*/  @!P4 STG.E.U8 desc[UR36][R6.64+0x18], R11 ;  /* 0x0000180b0600c986 */ /* 0x0003e2000c101124 */
[----:B------:R-:W-:Y:S05]  /*2b00*/  @P3 BRA `(.L_x_69) ;  /* 0x00000000000c3947 */ /* 0x000fea0003800000 */
[----:B------:R-:W1:Y:S02]  /*2b10*/  LDG.E.U8 R164, desc[UR36][R8.64+0x19] ;  /* 0x0000192408a47981 */ /* 0x000e64000c1e1100 */
[----:B-1----:R-:W-:-:S05]  /*2b20*/  PRMT R11, R164, 0x8880, RZ ;  /* 0x00008880a40b7816 */ /* 0x002fca00000000ff */
[----:B------:R-:W-:-:S07]  /*2b30*/  IMAD R10, R11, R152, RZ ;  /* 0x000000980b0a7224 */ /* 0x000fce00078e02ff */
.L_x_69:
[----:B------:R-:W-:Y:S05]  /*2b40*/  BSYNC B1 ;  /* 0x0000000000017941 */ /* 0x000fea0003800000 */
.L_x_68:
[----:B------:R-:W-:Y:S01]  /*2b50*/  @!P3 IMAD R39, R39, R153, R10 ;  /* 0x000000992727b224 */ /* 0x000fe200078e020a */
[----:B------:R-:W-:Y:S04]  /*2b60*/  BSSY B1, `(.L_x_70) ;  /* 0x0000006000017945 */ /* 0x000fe80003800000 */
[----:B------:R0:W-:Y:S01]  /*2b70*/  @!P3 STG.E.U8 desc[UR36][R6.64+0x19], R39 ;  /* 0x000019270600b986 */ /* 0x0001e2000c101124 */
[----:B------:R-:W-:Y:S05]  /*2b80*/  @P5 BRA `(.L_x_71) ;  /* 0x00000000000c5947 */ /* 0x000fea0003800000 */
[----:B------:R-:W1:Y:S02]  /*2b90*/  LDG.E.U8 R164, desc[UR36][R2.64+0x20] ;  /* 0x0000202402a47981 */ /* 0x000e64000c1e1100 */
[----:B-1----:R-:W-:-:S05]  /*2ba0*/  PRMT R11, R164, 0x8880, RZ ;  /* 0x00008880a40b7816 */ /* 0x002fca00000000ff */
[----:B------:R-:W-:-:S07]  /*2bb0*/  IMAD R10, R11, R152, RZ ;  /* 0x000000980b0a7224 */ /* 0x000fce00078e02ff */
.L_x_71:
[----:B------:R-:W-:Y:S05]  /*2bc0*/  BSYNC B1 ;  /* 0x0000000000017941 */ /* 0x000fea0003800000 */
.L_x_70:
[----:B-1----:R-:W-:Y:S01]  /*2bd0*/  @!P5 IMAD R11, R40, R153, R10 ;  /* 0x00000099280bd224 */ /* 0x002fe200078e020a */
[----:B------:R-:W-:Y:S04]  /*2be0*/  BSSY B1, `(.L_x_72) ;  /* 0x0000006000017945 */ /* 0x000fe80003800000 */
[----:B------:R1:W-:Y:S01]  /*2bf0*/  @!P5 STG.E.U8 desc[UR36][R4.64+0x20], R11 ;  /* 0x0000200b0400d986 */ /* 0x0003e2000c101124 */
[----:B------:R-:W-:Y:S05]  /*2c00*/  @P2 BRA `(.L_x_73) ;  /* 0x00000000000c2947 */ /* 0x000fea0003800000 */
[----:B------:R-:W1:Y:S02]  /*2c10*/  LDG.E.U8 R164, desc[UR36][R2.64+0x21] ;  /* 0x0000212402a47981 */ /* 0x000e64000c1e1100 */
[----:B-1----:R-:W-:-:S05]  /*2c20*/  PRMT R11, R164, 0x8880, RZ ;  /* 0x00008880a40b7816 */ /* 0x002fca00000000ff */
[----:B------:R-:W-:-:S07]  /*2c30*/  IMAD R10, R11, R152, RZ ;  /* 0x000000980b0a7224 */ /* 0x000fce00078e02ff */
.L_x_73:
[----:B------:R-:W-:Y:S05]  /*2c40*/  BSYNC B1 ;  /* 0x0000000000017941 */ /* 0x000fea0003800000 */
.L_x_72:
        /* <DEDUP_REMOVED lines=11> */
.L_x_75:
[----:B------:R-:W-:Y:S05]  /*2d00*/  BSYNC B1 ;  /* 0x0000000000017941 */ /* 0x000fea0003800000 */
.L_x_74:
[----:B-1----:R-:W-:Y:S01]  /*2d10*/  @!P4 IMAD R11, R42, R153, R10 ;  /* 0x000000992a0bc224 */ /* 0x002fe200078e020a */
[----:B------:R-:W-:Y:S04]  /*2d20*/  BSSY B1, `(.L_x_76) ;  /* 0x0000006000017945 */ /* 0x000fe80003800000 */
[----:B------:R1:W-:Y:S01]  /*2d30*/  @!P4 STG.E.U8 desc[UR36][R6.64+0x20], R11 ;  /* 0x0000200b0600c986 */ /* 0x0003e2000c101124 */
[----:B------:R-:W-:Y:S05]  /*2d40*/  @P3 BRA `(.L_x_77) ;  /* 0x00000000000c3947 */ /* 0x000fea0003800000 */
[----:B------:R-:W1:Y:S02]  /*2d50*/  LDG.E.U8 R164, desc[UR36][R8.64+0x21] ;  /* 0x0000212408a47981 */ /* 0x000e64000c1e1100 */
[----:B-1----:R-:W-:-:S05]  /*2d60*/  PRMT R11, R164, 0x8880, RZ ;  /* 0x00008880a40b7816 */ /* 0x002fca00000000ff */
[----:B------:R-:W-:-:S07]  /*2d70*/  IMAD R10, R11, R152, RZ ;  /* 0x000000980b0a7224 */ /* 0x000fce00078e02ff */
.L_x_77:
[----:B------:R-:W-:Y:S05]  /*2d80*/  BSYNC B1 ;  /* 0x0000000000017941 */ /* 0x000fea0003800000 */
.L_x_76:
[----:B------:R-:W-:Y:S01]  /*2d90*/  @!P3 IMAD R43, R43, R153, R10 ;  /* 0x000000992b2bb224 */ /* 0x000fe200078e020a */
[----:B------:R-:W-:Y:S04]  /*2da0*/  BSSY B1, `(.L_x_78) ;  /* 0x0000006000017945 */ /* 0x000fe80003800000 */
[----:B------:R0:W-:Y:S01]  /*2db0*/  @!P3 STG.E.U8 desc[UR36][R6.64+0x21], R43 ;  /* 0x0000212b0600b986 */ /* 0x0001e2000c101124 */
[----:B------:R-:W-:Y:S05]  /*2dc0*/  @P5 BRA `(.L_x_79) ;  /* 0x00000000000c5947 */ /* 0x000fea0003800000 */
[----:B------:R-:W1:Y:S02]  /*2dd0*/  LDG.E.U8 R164, desc[UR36][R2.64+0x28] ;  /* 0x0000282402a47981 */ /* 0x000e64000c1e1100 */
[----:B-1----:R-:W-:-:S05]  /*2de0*/  PRMT R11, R164, 0x8880, RZ ;  /* 0x00008880a40b7816 */ /* 0x002fca00000000ff */
[----:B------:R-:W-:-:S07]  /*2df0*/  IMAD R10, R11, R152, RZ ;  /* 0x000000980b0a7224 */ /* 0x000fce00078e02ff */
.L_x_79:
[----:B------:R-:W-:Y:S05]  /*2e00*/  BSYNC B1 ;  /* 0x0000000000017941 */ /* 0x000fea0003800000 */
.L_x_78:
[----:B-1----:R-:W-:Y:S01]  /*2e10*/  @!P5 IMAD R11, R44, R153, R10 ;  /* 0x000000992c0bd224 */ /* 0x002fe200078e020a */
[----:B------:R-:W-:Y:S04]  /*2e20*/  BSSY B1, `(.L_x_80) ;  /* 0x0000006000017945 */ /* 0x000fe80003800000 */
[----:B------:R1:W-:Y:S01]  /*2e30*/  @!P5 STG.E.U8 desc[UR36][R4.64+0x28], R11 ;  /* 0x0000280b0400d986 */ /* 0x0003e2000c101124 */
[----:B------:R-:W-:Y:S05]  /*2e40*/  @P2 BRA `(.L_x_81) ;  /* 0x00000000000c2947 */ /* 0x000fea0003800000 */
[----:B------:R-:W1:Y:S02]  /*2e50*/  LDG.E.U8 R164, desc[UR36][R2.64+0x29] ;  /* 0x0000292402a47981 */ /* 0x000e64000c1e1100 */
[----:B-1----:R-:W-:-:S05]  /*2e60*/  PRMT R11, R164, 0x8880, RZ ;  /* 0x00008880a40b7816 */ /* 0x002fca00000000ff */
[----:B------:R-:W-:-:S07]  /*2e70*/  IMAD R10, R11, R152, RZ ;  /* 0x000000980b0a7224 */ /* 0x000fce00078e02ff */
.L_x_81:
[----:B------:R-:W-:Y:S05]  /*2e80*/  BSYNC B1 ;  /* 0x0000000000017941 */ /* 0x000fea0003800000 */
.L_x_80:
        /* <DEDUP_REMOVED lines=11> */
.L_x_83:
[----:B------:R-:W-:Y:S05]  /*2f40*/  BSYNC B1 ;  /* 0x0000000000017941 */ /* 0x000fea0003800000 */
.L_x_82:
[----:B-1----:R-:W-:Y:S01]  /*2f50*/  @!P4 IMAD R11, R46, R153, R10 ;  /* 0x000000992e0bc224 */ /* 0x002fe200078e020a */
[----:B------:R-:W-:Y:S04]  /*2f60*/  BSSY B1, `(.L_x_84) ;  /* 0x0000006000017945 */ /* 0x000fe80003800000 */
[----:B------:R1:W-:Y:S01]  /*2f70*/  @!P4 STG.E.U8 desc[UR36][R6.64+0x28], R11 ;  /* 0x0000280b0600c986 */ /* 0x0003e2000c101124 */
[----:B------:R-:W-:Y:S05]  /*2f80*/  @P3 BRA `(.L_x_85) ;  /* 0x00000000000c3947 */ /* 0x000fea0003800000 */
[----:B------:R-:W1:Y:S02]  /*2f90*/  LDG.E.U8 R164, desc[UR36][R8.64+0x29] ;  /* 0x0000292408a47981 */ /* 0x000e64000c1e1100 */
[----:B-1----:R-:W-:-:S05]  /*2fa0*/  PRMT R11, R164, 0x8880, RZ ;  /* 0x00008880a40b7816 */ /* 0x002fca00000000ff */
[----:B------:R-:W-:-:S07]  /*2fb0*/  IMAD R10, R11, R152, RZ ;  /* 0x000000980b0a7224 */ /* 0x000fce00078e02ff */
.L_x_85:
[----:B------:R-:W-:Y:S05]  /*2fc0*/  BSYNC B1 ;  /* 0x0000000000017941 */ /* 0x000fea0003800000 */
.L_x_84:
[----:B------:R-:W-:Y:S01]  /*2fd0*/  @!P3 IMAD R47, R47, R153, R10 ;  /* 0x000000992f2fb224 */ /* 0x000fe200078e020a */
[----:B------:R-:W-:Y:S04]  /*2fe0*/  BSSY B1, `(.L_x_86) ;  /* 0x0000006000017945 */ /* 0x000fe80003800000 */
[----:B------:R0:W-:Y:S01]  /*2ff0*/  @!P3 STG.E.U8 desc[UR36][R6.64+0x29], R47 ;  /* 0x0000292f0600b986 */ /* 0x0001e2000c101124 */
[----:B------:R-:W-:Y:S05]  /*3000*/  @P5 BRA `(.L_x_87) ;  /* 0x00000000000c5947 */ /* 0x000fea0003800000 */
[----:B------:R-:W1:Y:S02]  /*3010*/  LDG.E.U8 R164, desc[UR36][R2.64+0x30] ;  /* 0x0000302402a47981 */ /* 0x000e64000c1e1100 */
[----:B-1----:R-:W-:-:S05]  /*3020*/  PRMT R11, R164, 0x8880, RZ ;  /* 0x00008880a40b7816 */ /* 0x002fca00000000ff */
[----:B------:R-:W-:-:S07]  /*3030*/  IMAD R10, R11, R152, RZ ;  /* 0x000000980b0a7224 */ /* 0x000fce00078e02ff */
.L_x_87:
[----:B------:R-:W-:Y:S05]  /*3040*/  BSYNC B1 ;  /* 0x0000000000017941 */ /* 0x000fea0003800000 */
.L_x_86:
[----:B-1----:R-:W-:Y:S01]  /*3050*/  @!P5 IMAD R11, R48, R153, R10 ;  /* 0x00000099300bd224 */ /* 0x002fe200078e020a */
[----:B------:R-:W-:Y:S04]  /*3060*/  BSSY B1, `(.L_x_88) ;  /* 0x0000006000017945 */ /* 0x000fe80003800000 */
[----:B------:R1:W-:Y:S01]  /*3070*/  @!P5 STG.E.U8 desc[UR36][R4.64+0x30], R11 ;  /* 0x0000300b0400d986 */ /* 0x0003e2000c101124 */
[----:B------:R-:W-:Y:S05]  /*3080*/  @P2 BRA `(.L_x_89) ;  /* 0x00000000000c2947 */ /* 0x000fea0003800000 */
[----:B------:R-:W1:Y:S02]  /*3090*/  LDG.E.U8 R164, desc[UR36][R2.64+0x31] ;  /* 0x0000312402a47981 */ /* 0x000e64000c1e1100 */
[----:B-1----:R-:W-:-:S05]  /*30a0*/  PRMT R11, R164, 0x8880, RZ ;  /* 0x00008880a40b7816 */ /* 0x002fca00000000ff */
[----:B------:R-:W-:-:S07]  /*30b0*/  IMAD R10, R11, R152, RZ ;  /* 0x000000980b0a7224 */ /* 0x000fce00078e02ff */
.L_x_89:
[----:B------:R-:W-:Y:S05]  /*30c0*/  BSYNC B1 ;  /* 0x0000000000017941 */ /* 0x000fea0003800000 */
.L_x_88:
        /* <DEDUP_REMOVED lines=11> */
.L_x_91:
[----:B------:R-:W-:Y:S05]  /*3180*/  BSYNC B1 ;  /* 0x0000000000017941 */ /* 0x000fea0003800000 */
.L_x_90:
[----:B-1----:R-:W-:Y:S01]  /*3190*/  @!P4 IMAD R11, R50, R153, R10 ;  /* 0x00000099320bc224 */ /* 0x002fe200078e020a */
[----:B------:R-:W-:Y:S04]  /*31a0*/  BSSY B1, `(.L_x_92) ;  /* 0x0000006000017945 */ /* 0x000fe80003800000 */
[----:B------:R1:W-:Y:S01]  /*31b0*/  @!P4 STG.E.U8 desc[UR36][R6.64+0x30], R11 ;  /* 0x0000300b0600c986 */ /* 0x0003e2000c101124 */
[----:B------:R-:W-:Y:S05]  /*31c0*/  @P3 BRA `(.L_x_93) ;  /* 0x00000000000c3947 */ /* 0x000fea0003800000 */
[----:B------:R-:W1:Y:S02]  /*31d0*/  LDG.E.U8 R164, desc[UR36][R8.64+0x31] ;  /* 0x0000312408a47981 */ /* 0x000e64000c1e1100 */
[----:B-1----:R-:W-:-:S05]  /*31e0*/  PRMT R11, R164, 0x8880, RZ ;  /* 0x00008880a40b7816 */ /* 0x002fca00000000ff */
[----:B------:R-:W-:-:S07]  /*31f0*/  IMAD R10, R11, R152, RZ ;  /* 0x000000980b0a7224 */ /* 0x000fce00078e02ff */
.L_x_93:
[----:B------:R-:W-:Y:S05]  /*3200*/  BSYNC B1 ;  /* 0x0000000000017941 */ /* 0x000fea0003800000 */
.L_x_92:
[----:B------:R-:W-:Y:S01]  /*3210*/  @!P3 IMAD R51, R51, R153, R10 ;  /* 0x000000993333b224 */ /* 0x000fe200078e020a */
[----:B------:R-:W-:Y:S04]  /*3220*/  BSSY B1, `(.L_x_94) ;  /* 0x0000006000017945 */ /* 0x000fe80003800000 */
[----:B------:R0:W-:Y:S01]  /*3230*/  @!P3 STG.E.U8 desc[UR36][R6.64+0x31], R51 ;  /* 0x000031330600b986 */ /* 0x0001e2000c101124 */
[----:B------:R-:W-:Y:S05]  /*3240*/  @P5 BRA `(.L_x_95) ;  /* 0x00000000000c5947 */ /* 0x000fea0003800000 */
[----:B------:R-:W1:Y:S02]  /*3250*/  LDG.E.U8 R164, desc[UR36][R2.64+0x38] ;  /* 0x0000382402a47981 */ /* 0x000e64000c1e1100 */
[----:B-1----:R-:W-:-:S05]  /*3260*/  PRMT R11, R164, 0x8880, RZ ;  /* 0x00008880a40b7816 */ /* 0x002fca00000000ff */
[----:B------:R-:W-:-:S07]  /*3270*/  IMAD R10, R11, R152, RZ ;  /* 0x000000980b0a7224 */ /* 0x000fce00078e02ff */
.L_x_95:
[----:B------:R-:W-:Y:S05]  /*3280*/  BSYNC B1 ;  /* 0x0000000000017941 */ /* 0x000fea0003800000 */
.L_x_94:
[----:B-1----:R-:W-:Y:S01]  /*3290*/  @!P5 IMAD R11, R52, R153, R10 ;  /* 0x00000099340bd224 */ /* 0x002fe200078e020a */
[----:B------:R-:W-:Y:S04]  /*32a0*/  BSSY B1, `(.L_x_96) ;  /* 0x0000006000017945 */ /* 0x000fe80003800000 */
[----:B------:R1:W-:Y:S01]  /*32b0*/  @!P5 STG.E.U8 desc[UR36][R4.64+0x38], R11 ;  /* 0x0000380b0400d986 */ /* 0x0003e2000c101124 */
[----:B------:R-:W-:Y:S05]  /*32c0*/  @P2 BRA `(.L_x_97) ;  /* 0x00000000000c2947 */ /* 0x000fea0003800000 */
[----:B------:R-:W1:Y:S02]  /*32d0*/  LDG.E.U8 R164, desc[UR36][R2.64+0x39] ;  /* 0x0000392402a47981 */ /* 0x000e64000c1e1100 */
[----:B-1----:R-:W-:-:S05]  /*32e0*/  PRMT R11, R164, 0x8880, RZ ;  /* 0x00008880a40b7816 */ /* 0x002fca00000000ff */
[----:B------:R-:W-:-:S07]  /*32f0*/  IMAD R10, R11, R152, RZ ;  /* 0x000000980b0a7224 */ /* 0x000fce00078e02ff */
.L_x_97:
[----:B------:R-:W-:Y:S05]  /*3300*/  BSYNC B1 ;  /* 0x0000000000017941 */ /* 0x000fea0003800000 */
.L_x_96:
        /* <DEDUP_REMOVED lines=11> */
.L_x_99:
[----:B------:R-:W-:Y:S05]  /*33c0*/  BSYNC B1 ;  /* 0x0000000000017941 */ /* 0x000fea0003800000 */
.L_x_98:
[----:B-1----:R-:W-:Y:S01]  /*33d0*/  @!P4 IMAD R11, R54, R153, R10 ;  /* 0x00000099360bc224 */ /* 0x002fe200078e020a */
[----:B------:R-:W-:Y:S04]  /*33e0*/  BSSY B1, `(.L_x_100) ;  /* 0x0000006000017945 */ /* 0x000fe80003800000 */
[----:B------:R1:W-:Y:S01]  /*33f0*/  @!P4 STG.E.U8 desc[UR36][R6.64+0x38], R11 ;  /* 0x0000380b0600c986 */ /* 0x0003e2000c101124 */
[----:B------:R-:W-:Y:S05]  /*3400*/  @P3 BRA `(.L_x_101) ;  /* 0x00000000000c3947 */ /* 0x000fea0003800000 */
[----:B------:R-:W1:Y:S02]  /*3410*/  LDG.E.U8 R164, desc[UR36][R8.64+0x39] ;  /* 0x0000392408a47981 */ /* 0x000e64000c1e1100 */
[----:B-1----:R-:W-:-:S05]  /*3420*/  PRMT R11, R164, 0x8880, RZ ;  /* 0x00008880a40b7816 */ /* 0x002fca00000000ff */
[----:B------:R-:W-:-:S07]  /*3430*/  IMAD R10, R11, R152, RZ ;  /* 0x000000980b0a7224 */ /* 0x000fce00078e02ff */
.L_x_101:
[----:B------:R-:W-:Y:S05]  /*3440*/  BSYNC B1 ;  /* 0x0000000000017941 */ /* 0x000fea0003800000 */
.L_x_100:
[----:B------:R-:W-:Y:S01]  /*3450*/  @!P3 IMAD R55, R55, R153, R10 ;  /* 0x000000993737b224 */ /* 0x000fe200078e020a */
[----:B------:R-:W-:Y:S04]  /*3460*/  BSSY B1, `(.L_x_102) ;  /* 0x0000006000017945 */ /* 0x000fe80003800000 */
[----:B------:R0:W-:Y:S01]  /*3470*/  @!P3 STG.E.U8 desc[UR36][R6.64+0x39], R55 ;  /* 0x000039370600b986 */ /* 0x0001e2000c101124 */
[----:B------:R-:W-:Y:S05]  /*3480*/  @P5 BRA `(.L_x_103) ;  /* 0x00000000000c5947 */ /* 0x000fea0003800000 */
[----:B------:R-:W1:Y:S02]  /*3490*/  LDG.E.U8 R164, desc[UR36][R2.64+0x40] ;  /* 0x0000402402a47981 */ /* 0x000e64000c1e1100 */
[----:B-1----:R-:W-:-:S05]  /*34a0*/  PRMT R11, R164, 0x8880, RZ ;  /* 0x00008880a40b7816 */ /* 0x002fca00000000ff */
[----:B------:R-:W-:-:S07]  /*34b0*/  IMAD R10, R11, R152, RZ ;  /* 0x000000980b0a7224 */ /* 0x000fce00078e02ff */
.L_x_103:
[----:B------:R-:W-:Y:S05]  /*34c0*/  BSYNC B1 ;  /* 0x0000000000017941 */ /* 0x000fea0003800000 */
.L_x_102:
[----:B-1----:R-:W-:Y:S01]  /*34d0*/  @!P5 IMAD R11, R56, R153, R10 ;  /* 0x00000099380bd224 */ /* 0x002fe200078e020a */
[----:B------:R-:W-:Y:S04]  /*34e0*/  BSSY B1, `(.L_x_104) ;  /* 0x0000006000017945 */ /* 0x000fe80003800000 */
[----:B------:R1:W-:Y:S01]  /*34f0*/  @!P5 STG.E.U8 desc[UR36][R4.64+0x40], R11 ;  /* 0x0000400b0400d986 */ /* 0x0003e2000c101124 */
[----:B------:R-:W-:Y:S05]  /*3500*/  @P2 BRA `(.L_x_105) ;  /* 0x00000000000c2947 */ /* 0x000fea0003800000 */
[----:B------:R-:W1:Y:S02]  /*3510*/  LDG.E.U8 R164, desc[UR36][R2.64+0x41] ;  /* 0x0000412402a47981 */ /* 0x000e64000c1e1100 */
[----:B-1----:R-:W-:-:S05]  /*3520*/  PRMT R11, R164, 0x8880, RZ ;  /* 0x00008880a40b7816 */ /* 0x002fca00000000ff */
[----:B------:R-:W-:-:S07]  /*3530*/  IMAD R10, R11, R152, RZ ;  /* 0x000000980b0a7224 */ /* 0x000fce00078e02ff */
.L_x_105:
[----:B------:R-:W-:Y:S05]  /*3540*/  BSYNC B1 ;  /* 0x0000000000017941 */ /* 0x000fea0003800000 */
.L_x_104:
        /* <DEDUP_REMOVED lines=11> */
.L_x_107:
[----:B------:R-:W-:Y:S05]  /*3600*/  BSYNC B1 ;  /* 0x0000000000017941 */ /* 0x000fea0003800000 */
.L_x_106:
[----:B-1----:R-:W-:Y:S01]  /*3610*/  @!P4 IMAD R11, R58, R153, R10 ;  /* 0x000000993a0bc224 */ /* 0x002fe200078e020a */
[----:B------:R-:W-:Y:S04]  /*3620*/  BSSY B1, `(.L_x_108) ;  /* 0x0000006000017945 */ /* 0x000fe80003800000 */
[----:B------:R1:W-:Y:S01]  /*3630*/  @!P4 STG.E.U8 desc[UR36][R6.64+0x40], R11 ;  /* 0x0000400b0600c986 */ /* 0x0003e2000c101124 */
[----:B------:R-:W-:Y:S05]  /*3640*/  @P3 BRA `(.L_x_109) ;  /* 0x00000000000c3947 */ /* 0x000fea0003800000 */
[----:B------:R-:W1:Y:S02]  /*3650*/  LDG.E.U8 R164, desc[UR36][R8.64+0x41] ;  /* 0x0000412408a47981 */ /* 0x000e64000c1e1100 */
[----:B-1----:R-:W-:-:S05]  /*3660*/  PRMT R11, R164, 0x8880, RZ ;  /* 0x00008880a40b7816 */ /* 0x002fca00000000ff */
[----:B------:R-:W-:-:S07]  /*3670*/  IMAD R10, R11, R152, RZ ;  /* 0x000000980b0a7224 */ /* 0x000fce00078e02ff */
.L_x_109:
[----:B------:R-:W-:Y:S05]  /*3680*/  BSYNC B1 ;  /* 0x0000000000017941 */ /* 0x000fea0003800000 */
.L_x_108:
[----:B------:R-:W-:Y:S01]  /*3690*/  @!P3 IMAD R59, R59, R153, R10 ;  /* 0x000000993b3bb224 */ /* 0x000fe200078e020a */
[----:B------:R-:W-:Y:S04]  /*36a0*/  BSSY B1, `(.L_x_110) ;  /* 0x0000006000017945 */ /* 0x000fe80003800000 */
[----:B------:R0:W-:Y:S01]  /*36b0*/  @!P3 STG.E.U8 desc[UR36][R6.64+0x41], R59 ;  /* 0x0000413b0600b986 */ /* 0x0001e2000c101124 */
[----:B------:R-:W-:Y:S05]  /*36c0*/  @P5 BRA `(.L_x_111) ;  /* 0x00000000000c5947 */ /* 0x000fea0003800000 */
[----:B------:R-:W1:Y:S02]  /*36d0*/  LDG.E.U8 R164, desc[UR36][R2.64+0x48] ;  /* 0x0000482402a47981 */ /* 0x000e64000c1e1100 */
[----:B-1----:R-:W-:-:S05]  /*36e0*/  PRMT R11, R164, 0x8880, RZ ;  /* 0x00008880a40b7816 */ /* 0x002fca00000000ff */
[----:B------:R-:W-:-:S07]  /*36f0*/  IMAD R10, R11, R152, RZ ;  /* 0x000000980b0a7224 */ /* 0x000fce00078e02ff */
.L_x_111:
[----:B------:R-:W-:Y:S05]  /*3700*/  BSYNC B1 ;  /* 0x0000000000017941 */ /* 0x000fea0003800000 */
.L_x_110:
[----:B-1----:R-:W-:Y:S01]  /*3710*/  @!P5 IMAD R11, R60, R153, R10 ;  /* 0x000000993c0bd224 */ /* 0x002fe200078e020a */
[----:B------:R-:W-:Y:S04]  /*3720*/  BSSY B1, `(.L_x_112) ;  /* 0x0000006000017945 */ /* 0x000fe80003800000 */
[----:B------:R1:W-:Y:S01]  /*3730*/  @!P5 STG.E.U8 desc[UR36][R4.64+0x48], R11 ;  /* 0x0000480b0400d986 */ /* 0x0003e2000c101124 */
[----:B------:R-:W-:Y:S05]  /*3740*/  @P2 BRA `(.L_x_113) ;  /* 0x00000000000c2947 */ /* 0x000fea0003800000 */
[----:B------:R-:W1:Y:S02]  /*3750*/  LDG.E.U8 R164, desc[UR36][R2.64+0x49] ;  /* 0x0000492402a47981 */ /* 0x000e64000c1e1100 */
[----:B-1----:R-:W-:-:S05]  /*3760*/  PRMT R11, R164, 0x8880, RZ ;  /* 0x00008880a40b7816 */ /* 0x002fca00000000ff */
[----:B------:R-:W-:-:S07]  /*3770*/  IMAD R10, R11, R152, RZ ;  /* 0x000000980b0a7224 */ /* 0x000fce00078e02ff */
.L_x_113:
[----:B------:R-:W-:Y:S05]  /*3780*/  BSYNC B1 ;  /* 0x0000000000017941 */ /* 0x000fea0003800000 */
.L_x_112:
        /* <DEDUP_REMOVED lines=11> */
.L_x_115:
[----:B------:R-:W-:Y:S05]  /*3840*/  BSYNC B1 ;  /* 0x0000000000017941 */ /* 0x000fea0003800000 */
.L_x_114:
[----:B-1----:R-:W-:Y:S01]  /*3850*/  @!P4 IMAD R11, R62, R153, R10 ;  /* 0x000000993e0bc224 */ /* 0x002fe200078e020a */
[----:B------:R-:W-:Y:S04]  /*3860*/  BSSY B1, `(.L_x_116) ;  /* 0x0000006000017945 */ /* 0x000fe80003800000 */
[----:B------:R1:W-:Y:S01]  /*3870*/  @!P4 STG.E.U8 desc[UR36][R6.64+0x48], R11 ;  /* 0x0000480b0600c986 */ /* 0x0003e2000c101124 */
[----:B------:R-:W-:Y:S05]  /*3880*/  @P3 BRA `(.L_x_117) ;  /* 0x00000000000c3947 */ /* 0x000fea0003800000 */
[----:B------:R-:W1:Y:S02]  /*3890*/  LDG.E.U8 R164, desc[UR36][R8.64+0x49] ;  /* 0x0000492408a47981 */ /* 0x000e64000c1e1100 */
[----:B-1----:R-:W-:-:S05]  /*38a0*/  PRMT R11, R164, 0x8880, RZ ;  /* 0x00008880a40b7816 */ /* 0x002fca00000000ff */
[----:B------:R-:W-:-:S07]  /*38b0*/  IMAD R10, R11, R152, RZ ;  /* 0x000000980b0a7224 */ /* 0x000fce00078e02ff */
.L_x_117:
[----:B------:R-:W-:Y:S05]  /*38c0*/  BSYNC B1 ;  /* 0x0000000000017941 */ /* 0x000fea0003800000 */
.L_x_116:
[----:B------:R-:W-:Y:S01]  /*38d0*/  @!P3 IMAD R63, R63, R153, R10 ;  /* 0x000000993f3fb224 */ /* 0x000fe200078e020a */
[----:B------:R-:W-:Y:S04]  /*38e0*/  BSSY B1, `(.L_x_118) ;  /* 0x0000006000017945 */ /* 0x000fe80003800000 */
[----:B------:R0:W-:Y:S01]  /*38f0*/  @!P3 STG.E.U8 desc[UR36][R6.64+0x49], R63 ;  /* 0x0000493f0600b986 */ /* 0x0001e2000c101124 */
[----:B------:R-:W-:Y:S05]  /*3900*/  @P5 BRA `(.L_x_119) ;  /* 0x00000000000c5947 */ /* 0x000fea0003800000 */
[----:B------:R-:W1:Y:S02]  /*3910*/  LDG.E.U8 R164, desc[UR36][R2.64+0x50] ;  /* 0x0000502402a47981 */ /* 0x000e64000c1e1100 */
[----:B-1----:R-:W-:-:S05]  /*3920*/  PRMT R11, R164, 0x8880, RZ ;  /* 0x00008880a40b7816 */ /* 0x002fca00000000ff */
[----:B------:R-:W-:-:S07]  /*3930*/  IMAD R10, R11, R152, RZ ;  /* 0x000000980b0a7224 */ /* 0x000fce00078e02ff */
.L_x_119:
[----:B------:R-:W-:Y:S05]  /*3940*/  BSYNC B1 ;  /* 0x0000000000017941 */ /* 0x000fea0003800000 */
.L_x_118:
[----:B-1----:R-:W-:Y:S01]  /*3950*/  @!P5 IMAD R11, R64, R153, R10 ;  /* 0x00000099400bd224 */ /* 0x002fe200078e020a */
[----:B------:R-:W-:Y:S04]  /*3960*/  BSSY B1, `(.L_x_120) ;  /* 0x0000006000017945 */ /* 0x000fe80003800000 */
[----:B------:R1:W-:Y:S01]  /*3970*/  @!P5 STG.E.U8 desc[UR36][R4.64+0x50], R11 ;  /* 0x0000500b0400d986 */ /* 0x0003e2000c101124 */
[----:B------:R-:W-:Y:S05]  /*3980*/  @P2 BRA `(.L_x_121) ;  /* 0x00000000000c2947 */ /* 0x000fea0003800000 */
[----:B------:R-:W1:Y:S02]  /*3990*/  LDG.E.U8 R164, desc[UR36][R2.64+0x51] ;  /* 0x0000512402a47981 */ /* 0x000e64000c1e1100 */
[----:B-1----:R-:W-:-:S05]  /*39a0*/  PRMT R11, R164, 0x8880, RZ ;  /* 0x00008880a40b7816 */ /* 0x002fca00000000ff */
[----:B------:R-:W-:-:S07]  /*39b0*/  IMAD R10, R11, R152, RZ ;  /* 0x000000980b0a7224 */ /* 0x000fce00078e02ff */
.L_x_121:
[----:B------:R-:W-:Y:S05]  /*39c0*/  BSYNC B1 ;  /* 0x0000000000017941 */ /* 0x000fea0003800000 */
.L_x_120:
        /* <DEDUP_REMOVED lines=11> */
.L_x_123:
[----:B------:R-:W-:Y:S05]  /*3a80*/  BSYNC B1 ;  /* 0x0000000000017941 */ /* 0x000fea0003800000 */
.L_x_122:
[----:B-1----:R-:W-:Y:S01]  /*3a90*/  @!P4 IMAD R11, R66, R153, R10 ;  /* 0x00000099420bc224 */ /* 0x002fe200078e020a */
[----:B------:R-:W-:Y:S04]  /*3aa0*/  BSSY B1, `(.L_x_124) ;  /* 0x0000006000017945 */ /* 0x000fe80003800000 */
[----:B------:R1:W-:Y:S01]  /*3ab0*/  @!P4 STG.E.U8 desc[UR36][R6.64+0x50], R11 ;  /* 0x0000500b0600c986 */ /* 0x0003e2000c101124 */
[----:B------:R-:W-:Y:S05]  /*3ac0*/  @P3 BRA `(.L_x_125) ;  /* 0x00000000000c3947 */ /* 0x000fea0003800000 */
[----:B------:R-:W1:Y:S02]  /*3ad0*/  LDG.E.U8 R164, desc[UR36][R8.64+0x51] ;  /* 0x0000512408a47981 */ /* 0x000e64000c1e1100 */
[----:B-1----:R-:W-:-:S05]  /*3ae0*/  PRMT R11, R164, 0x8880, RZ ;  /* 0x00008880a40b7816 */ /* 0x002fca00000000ff */
[----:B------:R-:W-:-:S07]  /*3af0*/  IMAD R10, R11, R152, RZ ;  /* 0x000000980b0a7224 */ /* 0x000fce00078e02ff */
.L_x_125:
[----:B------:R-:W-:Y:S05]  /*3b00*/  BSYNC B1 ;  /* 0x0000000000017941 */ /* 0x000fea0003800000 */
.L_x_124:
[----:B------:R-:W-:Y:S01]  /*3b10*/  @!P3 IMAD R67, R67, R153, R10 ;  /* 0x000000994343b224 */ /* 0x000fe200078e020a */
[----:B------:R-:W-:Y:S04]  /*3b20*/  BSSY B1, `(.L_x_126) ;  /* 0x0000006000017945 */ /* 0x000fe80003800000 */
[----:B------:R0:W-:Y:S01]  /*3b30*/  @!P3 STG.E.U8 desc[UR36][R6.64+0x51], R67 ;  /* 0x000051430600b986 */ /* 0x0001e2000c101124 */
[----:B------:R-:W-:Y:S05]  /*3b40*/  @P5 BRA `(.L_x_127) ;  /* 0x00000000000c5947 */ /* 0x000fea0003800000 */
[----:B------:R-:W1:Y:S02]  /*3b50*/  LDG.E.U8 R164, desc[UR36][R2.64+0x58] ;  /* 0x0000582402a47981 */ /* 0x000e64000c1e1100 */
[----:B-1----:R-:W-:-:S05]  /*3b60*/  PRMT R11, R164, 0x8880, RZ ;  /* 0x00008880a40b7816 */ /* 0x002fca00000000ff */
[----:B------:R-:W-:-:S07]  /*3b70*/  IMAD R10, R11, R152, RZ ;  /* 0x000000980b0a7224 */ /* 0x000fce00078e02ff */
.L_x_127:
[----:B------:R-:W-:Y:S05]  /*3b80*/  BSYNC B1 ;  /* 0x0000000000017941 */ /* 0x000fea0003800000 */
.L_x_126:
[----:B-1----:R-:W-:Y:S01]  /*3b90*/  @!P5 IMAD R11, R68, R153, R10 ;  /* 0x00000099440bd224 */ /* 0x002fe200078e020a */
[----:B------:R-:W-:Y:S04]  /*3ba0*/  BSSY B1, `(.L_x_128) ;  /* 0x0000006000017945 */ /* 0x000fe80003800000 */
[----:B------:R1:W-:Y:S01]  /*3bb0*/  @!P5 STG.E.U8 desc[UR36][R4.64+0x58], R11 ;  /* 0x0000580b0400d986 */ /* 0x0003e2000c101124 */
[----:B------:R-:W-:Y:S05]  /*3bc0*/  @P2 BRA `(.L_x_129) ;  /* 0x00000000000c2947 */ /* 0x000fea0003800000 */
[----:B------:R-:W1:Y:S02]  /*3bd0*/  LDG.E.U8 R164, desc[UR36][R2.64+0x59] ;  /* 0x0000592402a47981 */ /* 0x000e64000c1e1100 */
[----:B-1----:R-:W-:-:S05]  /*3be0*/  PRMT R11, R164, 0x8880, RZ ;  /* 0x00008880a40b7816 */ /* 0x002fca00000000ff */
[----:B------:R-:W-:-:S07]  /*3bf0*/  IMAD R10, R11, R152, RZ ;  /* 0x000000980b0a7224 */ /* 0x000fce00078e02ff */
.L_x_129:
[----:B------:R-:W-:Y:S05]  /*3c00*/  BSYNC B1 ;  /* 0x0000000000017941 */ /* 0x000fea0003800000 */
.L_x_128:
        /* <DEDUP_REMOVED lines=11> */
.L_x_131:
[----:B------:R-:W-:Y:S05]  /*3cc0*/  BSYNC B1 ;  /* 0x0000000000017941 */ /* 0x000fea0003800000 */
.L_x_130:
[----:B-1----:R-:W-:Y:S01]  /*3cd0*/  @!P4 IMAD R11, R70, R153, R10 ;  /* 0x00000099460bc224 */ /* 0x002fe200078e020a */
[----:B------:R-:W-:Y:S04]  /*3ce0*/  BSSY B1, `(.L_x_132) ;  /* 0x0000006000017945 */ /* 0x000fe80003800000 */
[----:B------:R1:W-:Y:S01]  /*3cf0*/  @!P4 STG.E.U8 desc[UR36][R6.64+0x58], R11 ;  /* 0x0000580b0600c986 */ /* 0x0003e2000c101124 */
[----:B------:R-:W-:Y:S05]  /*3d00*/  @P3 BRA `(.L_x_133) ;  /* 0x00000000000c3947 */ /* 0x000fea0003800000 */
[----:B------:R-:W1:Y:S02]  /*3d10*/  LDG.E.U8 R164, desc[UR36][R8.64+0x59] ;  /* 0x0000592408a47981 */ /* 0x000e64000c1e1100 */
[----:B-1----:R-:W-:-:S05]  /*3d20*/  PRMT R11, R164, 0x8880, RZ ;  /* 0x00008880a40b7816 */ /* 0x002fca00000000ff */
[----:B------:R-:W-:-:S07]  /*3d30*/  IMAD R10, R11, R152, RZ ;  /* 0x000000980b0a7224 */ /* 0x000fce00078e02ff */
.L_x_133:
[----:B------:R-:W-:Y:S05]  /*3d40*/  BSYNC B1 ;  /* 0x0000000000017941 */ /* 0x000fea0003800000 */
.L_x_132:
[----:B------:R-:W-:Y:S01]  /*3d50*/  @!P3 IMAD R71, R71, R153, R10 ;  /* 0x000000994747b224 */ /* 0x000fe200078e020a */
[----:B------:R-:W-:Y:S04]  /*3d60*/  BSSY B1, `(.L_x_134) ;  /* 0x0000006000017945 */ /* 0x000fe80003800000 */
[----:B------:R0:W-:Y:S01]  /*3d70*/  @!P3 STG.E.U8 desc[UR36][R6.64+0x59], R71 ;  /* 0x000059470600b986 */ /* 0x0001e2000c101124 */
[----:B------:R-:W-:Y:S05]  /*3d80*/  @P5 BRA `(.L_x_135) ;  /* 0x00000000000c5947 */ /* 0x000fea0003800000 */
[----:B------:R-:W1:Y:S02]  /*3d90*/  LDG.E.U8 R164, desc[UR36][R2.64+0x60] ;  /* 0x0000602402a47981 */ /* 0x000e64000c1e1100 */
[----:B-1----:R-:W-:-:S05]  /*3da0*/  PRMT R11, R164, 0x8880, RZ ;  /* 0x00008880a40b7816 */ /* 0x002fca00000000ff */
[----:B------:R-:W-:-:S07]  /*3db0*/  IMAD R10, R11, R152, RZ ;  /* 0x000000980b0a7224 */ /* 0x000fce00078e02ff */
.L_x_135:
[----:B------:R-:W-:Y:S05]  /*3dc0*/  BSYNC B1 ;  /* 0x0000000000017941 */ /* 0x000fea0003800000 */
.L_x_134:
[----:B-1----:R-:W-:Y:S01]  /*3dd0*/  @!P5 IMAD R11, R72, R153, R10 ;  /* 0x00000099480bd224 */ /* 0x002fe200078e020a */
[----:B------:R-:W-:Y:S04]  /*3de0*/  BSSY B1, `(.L_x_136) ;  /* 0x0000006000017945 */ /* 0x000fe80003800000 */
[----:B------:R1:W-:Y:S01]  /*3df0*/  @!P5 STG.E.U8 desc[UR36][R4.64+0x60], R11 ;  /* 0x0000600b0400d986 */ /* 0x0003e2000c101124 */
[----:B------:R-:W-:Y:S05]  /*3e00*/  @P2 BRA `(.L_x_137) ;  /* 0x00000000000c2947 */ /* 0x000fea0003800000 */
[----:B------:R-:W1:Y:S02]  /*3e10*/  LDG.E.U8 R164, desc[UR36][R2.64+0x61] ;  /* 0x0000612402a47981 */ /* 0x000e64000c1e1100 */
[----:B-1----:R-:W-:-:S05]  /*3e20*/  PRMT R11, R164, 0x8880, RZ ;  /* 0x00008880a40b7816 */ /* 0x002fca00000000ff */
[----:B------:R-:W-:-:S07]  /*3e30*/  IMAD R10, R11, R152, RZ ;  /* 0x000000980b0a7224 */ /* 0x000fce00078e02ff */
.L_x_137:
[----:B------:R-:W-:Y:S05]  /*3e40*/  BSYNC B1 ;  /* 0x0000000000017941 */ /* 0x000fea0003800000 */
.L_x_136:
        /* <DEDUP_REMOVED lines=11> */
.L_x_139:
[----:B------:R-:W-:Y:S05]  /*3f00*/  BSYNC B1 ;  /* 0x0000000000017941 */ /* 0x000fea0003800000 */
.L_x_138:
[----:B-1----:R-:W-:Y:S01]  /*3f10*/  @!P4 IMAD R11, R74, R153, R10 ;  /* 0x000000994a0bc224 */ /* 0x002fe200078e020a */
[----:B------:R-:W-:Y:S04]  /*3f20*/  BSSY B1, `(.L_x_140) ;  /* 0x0000006000017945 */ /* 0x000fe80003800000 */
[----:B------:R1:W-:Y:S01]  /*3f30*/  @!P4 STG.E.U8 desc[UR36][R6.64+0x60], R11 ;  /* 0x0000600b0600c986 */ /* 0x0003e2000c101124 */
[----:B------:R-:W-:Y:S05]  /*3f40*/  @P3 BRA `(.L_x_141) ;  /* 0x00000000000c3947 */ /* 0x000fea0003800000 */
[----:B------:R-:W1:Y:S02]  /*3f50*/  LDG.E.U8 R164, desc[UR36][R8.64+0x61] ;  /* 0x0000612408a47981 */ /* 0x000e64000c1e1100 */
[----:B-1----:R-:W-:-:S05]  /*3f60*/  PRMT R11, R164, 0x8880, RZ ;  /* 0x00008880a40b7816 */ /* 0x002fca00000000ff */
[----:B------:R-:W-:-:S07]  /*3f70*/  IMAD R10, R11, R152, RZ ;  /* 0x000000980b0a7224 */ /* 0x000fce00078e02ff */
.L_x_141:
[----:B------:R-:W-:Y:S05]  /*3f80*/  BSYNC B1 ;  /* 0x0000000000017941 */ /* 0x000fea0003800000 */
.L_x_140:
[----:B------:R-:W-:Y:S01]  /*3f90*/  @!P3 IMAD R75, R75, R153, R10 ;  /* 0x000000994b4bb224 */ /* 0x000fe200078e020a */
[----:B------:R-:W-:Y:S04]  /*3fa0*/  BSSY B1, `(.L_x_142) ;  /* 0x0000006000017945 */ /* 0x000fe80003800000 */
[----:B------:R0:W-:Y:S01]  /*3fb0*/  @!P3 STG.E.U8 desc[UR36][R6.64+0x61], R75 ;  /* 0x0000614b0600b986 */ /* 0x0001e2000c101124 */
[----:B------:R-:W-:Y:S05]  /*3fc0*/  @P5 BRA `(.L_x_143) ;  /* 0x00000000000c5947 */ /* 0x000fea0003800000 */
[----:B------:R-:W1:Y:S02]  /*3fd0*/  LDG.E.U8 R164, desc[UR36][R2.64+0x68] ;  /* 0x0000682402a47981 */ /* 0x000e64000c1e1100 */
[----:B-1----:R-:W-:-:S05]  /*3fe0*/  PRMT R11, R164, 0x8880, RZ ;  /* 0x00008880a40b7816 */ /* 0x002fca00000000ff */
[----:B------:R-:W-:-:S07]  /*3ff0*/  IMAD R10, R11, R152, RZ ;  /* 0x000000980b0a7224 */ /* 0x000fce00078e02ff */
.L_x_143:
[----:B------:R-:W-:Y:S05]  /*4000*/  BSYNC B1 ;  /* 0x0000000000017941 */ /* 0x000fea0003800000 */
.L_x_142:
[----:B-1----:R-:W-:Y:S01]  /*4010*/  @!P5 IMAD R11, R76, R153, R10 ;  /* 0x000000994c0bd224 */ /* 0x002fe200078e020a */
[----:B------:R-:W-:Y:S04]  /*4020*/  BSSY B1, `(.L_x_144) ;  /* 0x0000006000017945 */ /* 0x000fe80003800000 */
[----:B------:R1:W-:Y:S01]  /*4030*/  @!P5 STG.E.U8 desc[UR36][R4.64+0x68], R11 ;  /* 0x0000680b0400d986 */ /* 0x0003e2000c101124 */
[----:B------:R-:W-:Y:S05]  /*4040*/  @P2 BRA `(.L_x_145) ;  /* 0x00000000000c2947 */ /* 0x000fea0003800000 */
[----:B------:R-:W1:Y:S02]  /*4050*/  LDG.E.U8 R164, desc[UR36][R2.64+0x69] ;  /* 0x0000692402a47981 */ /* 0x000e64000c1e1100 */
[----:B-1----:R-:W-:-:S05]  /*4060*/  PRMT R11, R164, 0x8880, RZ ;  /* 0x00008880a40b7816 */ /* 0x002fca00000000ff */
[----:B------:R-:W-:-:S07]  /*4070*/  IMAD R10, R11, R152, RZ ;  /* 0x000000980b0a7224 */ /* 0x000fce00078e02ff */
.L_x_145:
[----:B------:R-:W-:Y:S05]  /*4080*/  BSYNC B1 ;  /* 0x0000000000017941 */ /* 0x000fea0003800000 */
.L_x_144:
        /* <DEDUP_REMOVED lines=11> */
.L_x_147:
[----:B------:R-:W-:Y:S05]  /*4140*/  BSYNC B1 ;  /* 0x0000000000017941 */ /* 0x000fea0003800000 */
.L_x_146:
[----:B-1----:R-:W-:Y:S01]  /*4150*/  @!P4 IMAD R11, R78, R153, R10 ;  /* 0x000000994e0bc224 */ /* 0x002fe200078e020a */
[----:B------:R-:W-:Y:S04]  /*4160*/  BSSY B1, `(.L_x_148) ;  /* 0x0000006000017945 */ /* 0x000fe80003800000 */
[----:B------:R1:W-:Y:S01]  /*4170*/  @!P4 STG.E.U8 desc[UR36][R6.64+0x68], R11 ;  /* 0x0000680b0600c986 */ /* 0x0003e2000c101124 */
[----:B------:R-:W-:Y:S05]  /*4180*/  @P3 BRA `(.L_x_149) ;  /* 0x00000000000c3947 */ /* 0x000fea0003800000 */
[----:B------:R-:W1:Y:S02]  /*4190*/  LDG.E.U8 R164, desc[UR36][R8.64+0x69] ;  /* 0x0000692408a47981 */ /* 0x000e64000c1e1100 */
[----:B-1----:R-:W-:-:S05]  /*41a0*/  PRMT R11, R164, 0x8880, RZ ;  /* 0x00008880a40b7816 */ /* 0x002fca00000000ff */
[----:B------:R-:W-:-:S07]  /*41b0*/  IMAD R10, R11, R152, RZ ;  /* 0x000000980b0a7224 */ /* 0x000fce00078e02ff */
.L_x_149:
[----:B------:R-:W-:Y:S05]  /*41c0*/  BSYNC B1 ;  /* 0x0000000000017941 */ /* 0x000fea0003800000 */
.L_x_148:
[----:B------:R-:W-:Y:S01]  /*41d0*/  @!P3 IMAD R79, R79, R153, R10 ;  /* 0x000000994f4fb224 */ /* 0x000fe200078e020a */
[----:B------:R-:W-:Y:S04]  /*41e0*/  BSSY B1, `(.L_x_150) ;  /* 0x0000006000017945 */ /* 0x000fe80003800000 */
[----:B------:R0:W-:Y:S01]  /*41f0*/  @!P3 STG.E.U8 desc[UR36][R6.64+0x69], R79 ;  /* 0x0000694f0600b986 */ /* 0x0001e2000c101124 */
[----:B------:R-:W-:Y:S05]  /*4200*/  @P5 BRA `(.L_x_151) ;  /* 0x00000000000c5947 */ /* 0x000fea0003800000 */
[----:B------:R-:W1:Y:S02]  /*4210*/  LDG.E.U8 R164, desc[UR36][R2.64+0x70] ;  /* 0x0000702402a47981 */ /* 0x000e64000c1e1100 */
[----:B-1----:R-:W-:-:S05]  /*4220*/  PRMT R11, R164, 0x8880, RZ ;  /* 0x00008880a40b7816 */ /* 0x002fca00000000ff */
[----:B------:R-:W-:-:S07]  /*4230*/  IMAD R10, R11, R152, RZ ;  /* 0x000000980b0a7224 */ /* 0x000fce00078e02ff */
.L_x_151:
[----:B------:R-:W-:Y:S05]  /*4240*/  BSYNC B1 ;  /* 0x0000000000017941 */ /* 0x000fea0003800000 */
.L_x_150:
[----:B-1----:R-:W-:Y:S01]  /*4250*/  @!P5 IMAD R11, R80, R153, R10 ;  /* 0x00000099500bd224 */ /* 0x002fe200078e020a */
[----:B------:R-:W-:Y:S04]  /*4260*/  BSSY B1, `(.L_x_152) ;  /* 0x0000006000017945 */ /* 0x000fe80003800000 */
[----:B------:R1:W-:Y:S01]  /*4270*/  @!P5 STG.E.U8 desc[UR36][R4.64+0x70], R11 ;  /* 0x0000700b0400d986 */ /* 0x0003e2000c101124 */
[----:B------:R-:W-:Y:S05]  /*4280*/  @P2 BRA `(.L_x_153) ;  /* 0x00000000000c2947 */ /* 0x000fea0003800000 */
[----:B------:R-:W1:Y:S02]  /*4290*/  LDG.E.U8 R164, desc[UR36][R2.64+0x71] ;  /* 0x0000712402a47981 */ /* 0x000e64000c1e1100 */
[----:B-1----:R-:W-:-:S05]  /*42a0*/  PRMT R11, R164, 0x8880, RZ ;  /* 0x00008880a40b7816 */ /* 0x002fca00000000ff */
[----:B------:R-:W-:-:S07]  /*42b0*/  IMAD R10, R11, R152, RZ ;  /* 0x000000980b0a7224 */ /* 0x000fce00078e02ff */
.L_x_153:
[----:B------:R-:W-:Y:S05]  /*42c0*/  BSYNC B1 ;  /* 0x0000000000017941 */ /* 0x000fea0003800000 */
.L_x_152:
        /* <DEDUP_REMOVED lines=11> */
.L_x_155:
[----:B------:R-:W-:Y:S05]  /*4380*/  BSYNC B1 ;  /* 0x0000000000017941 */ /* 0x000fea0003800000 */
.L_x_154:
[----:B-1----:R-:W-:Y:S01]  /*4390*/  @!P4 IMAD R11, R82, R153, R10 ;  /* 0x00000099520bc224 */ /* 0x002fe200078e020a */
[----:B------:R-:W-:Y:S04]  /*43a0*/  BSSY B1, `(.L_x_156) ;  /* 0x0000006000017945 */ /* 0x000fe80003800000 */
[----:B------:R1:W-:Y:S01]  /*43b0*/  @!P4 STG.E.U8 desc[UR36][R6.64+0x70], R11 ;  /* 0x0000700b0600c986 */ /* 0x0003e2000c101124 */
[----:B------:R-:W-:Y:S05]  /*43c0*/  @P3 BRA `(.L_x_157) ;  /* 0x00000000000c3947 */ /* 0x000fea0003800000 */
[----:B------:R-:W1:Y:S02]  /*43d0*/  LDG.E.U8 R164, desc[UR36][R8.64+0x71] ;  /* 0x0000712408a47981 */ /* 0x000e64000c1e1100 */
[----:B-1----:R-:W-:-:S05]  /*43e0*/  PRMT R11, R164, 0x8880, RZ ;  /* 0x00008880a40b7816 */ /* 0x002fca00000000ff */
[----:B------:R-:W-:-:S07]  /*43f0*/  IMAD R10, R11, R152, RZ ;  /* 0x000000980b0a7224 */ /* 0x000fce00078e02ff */
.L_x_157:
[----:B------:R-:W-:Y:S05]  /*4400*/  BSYNC B1 ;  /* 0x0000000000017941 */ /* 0x000fea0003800000 */
.L_x_156:
[----:B------:R-:W-:Y:S01]  /*4410*/  @!P3 IMAD R83, R83, R153, R10 ;  /* 0x000000995353b224 */ /* 0x000fe200078e020a */
[----:B------:R-:W-:Y:S04]  /*4420*/  BSSY B1, `(.L_x_158) ;  /* 0x0000006000017945 */ /* 0x000fe80003800000 */
[----:B------:R0:W-:Y:S01]  /*4430*/  @!P3 STG.E.U8 desc[UR36][R6.64+0x71], R83 ;  /* 0x000071530600b986 */ /* 0x0001e2000c101124 */
[----:B------:R-:W-:Y:S05]  /*4440*/  @P5 BRA `(.L_x_159) ;  /* 0x00000000000c5947 */ /* 0x000fea0003800000 */
[----:B------:R-:W1:Y:S02]  /*4450*/  LDG.E.U8 R164, desc[UR36][R2.64+0x78] ;  /* 0x0000782402a47981 */ /* 0x000e64000c1e1100 */
[----:B-1----:R-:W-:-:S05]  /*4460*/  PRMT R11, R164, 0x8880, RZ ;  /* 0x00008880a40b7816 */ /* 0x002fca00000000ff */
[----:B------:R-:W-:-:S07]  /*4470*/  IMAD R10, R11, R152, RZ ;  /* 0x000000980b0a7224 */ /* 0x000fce00078e02ff */
.L_x_159:
[----:B------:R-:W-:Y:S05]  /*4480*/  BSYNC B1 ;  /* 0x0000000000017941 */ /* 0x000fea0003800000 */
.L_x_158:
[----:B-1----:R-:W-:Y:S01]  /*4490*/  @!P5 IMAD R11, R84, R153, R10 ;  /* 0x00000099540bd224 */ /* 0x002fe200078e020a */
[----:B------:R-:W-:Y:S04]  /*44a0*/  BSSY B1, `(.L_x_160) ;  /* 0x0000006000017945 */ /* 0x000fe80003800000 */
[----:B------:R1:W-:Y:S01]  /*44b0*/  @!P5 STG.E.U8 desc[UR36][R4.64+0x78], R11 ;  /* 0x0000780b0400d986 */ /* 0x0003e2000c101124 */
[----:B------:R-:W-:Y:S05]  /*44c0*/  @P2 BRA `(.L_x_161) ;  /* 0x00000000000c2947 */ /* 0x000fea0003800000 */
[----:B------:R-:W1:Y:S02]  /*44d0*/  LDG.E.U8 R164, desc[UR36][R2.64+0x79] ;  /* 0x0000792402a47981 */ /* 0x000e64000c1e1100 */
[----:B-1----:R-:W-:-:S05]  /*44e0*/  PRMT R11, R164, 0x8880, RZ ;  /* 0x00008880a40b7816 */ /* 0x002fca00000000ff */
[----:B------:R-:W-:-:S07]  /*44f0*/  IMAD R10, R11, R152, RZ ;  /* 0x000000980b0a7224 */ /* 0x000fce00078e02ff */
.L_x_161:
[----:B------:R-:W-:Y:S05]  /*4500*/  BSYNC B1 ;  /* 0x0000000000017941 */ /* 0x000fea0003800000 */
.L_x_160:
        /* <DEDUP_REMOVED lines=11> */
.L_x_163:
[----:B------:R-:W-:Y:S05]  /*45c0*/  BSYNC B1 ;  /* 0x0000000000017941 */ /* 0x000fea0003800000 */
.L_x_162:
[----:B-1----:R-:W-:Y:S01]  /*45d0*/  @!P4 IMAD R11, R86, R153, R10 ;  /* 0x00000099560bc224 */ /* 0x002fe200078e020a */
[----:B------:R-:W-:Y:S04]  /*45e0*/  BSSY B1, `(.L_x_164) ;  /* 0x0000006000017945 */ /* 0x000fe80003800000 */
[----:B------:R1:W-:Y:S01]  /*45f0*/  @!P4 STG.E.U8 desc[UR36][R6.64+0x78], R11 ;  /* 0x0000780b0600c986 */ /* 0x0003e2000c101124 */
[----:B------:R-:W-:Y:S05]  /*4600*/  @P3 BRA `(.L_x_165) ;  /* 0x00000000000c3947 */ /* 0x000fea0003800000 */
[----:B------:R-:W1:Y:S02]  /*4610*/  LDG.E.U8 R164, desc[UR36][R8.64+0x79] ;  /* 0x0000792408a47981 */ /* 0x000e64000c1e1100 */
[----:B-1----:R-:W-:-:S05]  /*4620*/  PRMT R11, R164, 0x8880, RZ ;  /* 0x00008880a40b7816 */ /* 0x002fca00000000ff */
[----:B------:R-:W-:-:S07]  /*4630*/  IMAD R10, R11, R152, RZ ;  /* 0x000000980b0a7224 */ /* 0x000fce00078e02ff */
.L_x_165:
[----:B------:R-:W-:Y:S05]  /*4640*/  BSYNC B1 ;  /* 0x0000000000017941 */ /* 0x000fea0003800000 */
.L_x_164:
[----:B------:R-:W-:Y:S01]  /*4650*/  @!P3 IMAD R87, R87, R153, R10 ;  /* 0x000000995757b224 */ /* 0x000fe200078e020a */
[----:B------:R-:W-:Y:S04]  /*4660*/  BSSY B1, `(.L_x_166) ;  /* 0x0000006000017945 */ /* 0x000fe80003800000 */
[----:B------:R0:W-:Y:S01]  /*4670*/  @!P3 STG.E.U8 desc[UR36][R6.64+0x79], R87 ;  /* 0x000079570600b986 */ /* 0x0001e2000c101124 */
[----:B------:R-:W-:Y:S05]  /*4680*/  @P5 BRA `(.L_x_167) ;  /* 0x00000000000c5947 */ /* 0x000fea0003800000 */
[----:B------:R-:W1:Y:S02]  /*4690*/  LDG.E.U8 R164, desc[UR36][R2.64+0x80] ;  /* 0x0000802402a47981 */ /* 0x000e64000c1e1100 */
[----:B-1----:R-:W-:-:S05]  /*46a0*/  PRMT R11, R164, 0x8880, RZ ;  /* 0x00008880a40b7816 */ /* 0x002fca00000000ff */
[----:B------:R-:W-:-:S07]  /*46b0*/  IMAD R10, R11, R152, RZ ;  /* 0x000000980b0a7224 */ /* 0x000fce00078e02ff */
.L_x_167:
[----:B------:R-:W-:Y:S05]  /*46c0*/  BSYNC B1 ;  /* 0x0000000000017941 */ /* 0x000fea0003800000 */
.L_x_166:
[----:B-1----:R-:W-:Y:S01]  /*46d0*/  @!P5 IMAD R11, R88, R153, R10 ;  /* 0x00000099580bd224 */ /* 0x002fe200078e020a */
[----:B------:R-:W-:Y:S04]  /*46e0*/  BSSY B1, `(.L_x_168) ;  /* 0x0000006000017945 */ /* 0x000fe80003800000 */
[----:B------:R1:W-:Y:S01]  /*46f0*/  @!P5 STG.E.U8 desc[UR36][R4.64+0x80], R11 ;  /* 0x0000800b0400d986 */ /* 0x0003e2000c101124 */
[----:B------:R-:W-:Y:S05]  /*4700*/  @P2 BRA `(.L_x_169) ;  /* 0x00000000000c2947 */ /* 0x000fea0003800000 */
[----:B------:R-:W1:Y:S02]  /*4710*/  LDG.E.U8 R164, desc[UR36][R2.64+0x81] ;  /* 0x0000812402a47981 */ /* 0x000e64000c1e1100 */
[----:B-1----:R-:W-:-:S05]  /*4720*/  PRMT R11, R164, 0x8880, RZ ;  /* 0x00008880a40b7816 */ /* 0x002fca00000000ff */
[----:B------:R-:W-:-:S07]  /*4730*/  IMAD R10, R11, R152, RZ ;  /* 0x000000980b0a7224 */ /* 0x000fce00078e02ff */
.L_x_169:
[----:B------:R-:W-:Y:S05]  /*4740*/  BSYNC B1 ;  /* 0x0000000000017941 */ /* 0x000fea0003800000 */
.L_x_168:
        /* <DEDUP_REMOVED lines=11> */
.L_x_171:
[----:B------:R-:W-:Y:S05]  /*4800*/  BSYNC B1 ;  /* 0x0000000000017941 */ /* 0x000fea0003800000 */
.L_x_170:
[----:B-1----:R-:W-:Y:S01]  /*4810*/  @!P4 IMAD R11, R90, R153, R10 ;  /* 0x000000995a0bc224 */ /* 0x002fe200078e020a */
[----:B------:R-:W-:Y:S04]  /*4820*/  BSSY B1, `(.L_x_172) ;  /* 0x0000006000017945 */ /* 0x000fe80003800000 */
[----:B------:R1:W-:Y:S01]  /*4830*/  @!P4 STG.E.U8 desc[UR36][R6.64+0x80], R11 ;  /* 0x0000800b0600c986 */ /* 0x0003e2000c101124 */
[----:B------:R-:W-:Y:S05]  /*4840*/  @P3 BRA `(.L_x_173) ;  /* 0x00000000000c3947 */ /* 0x000fea0003800000 */
[----:B------:R-:W1:Y:S02]  /*4850*/  LDG.E.U8 R164, desc[UR36][R8.64+0x81] ;  /* 0x0000812408a47981 */ /* 0x000e64000c1e1100 */
[----:B-1----:R-:W-:-:S05]  /*4860*/  PRMT R11, R164, 0x8880, RZ ;  /* 0x00008880a40b7816 */ /* 0x002fca00000000ff */
[----:B------:R-:W-:-:S07]  /*4870*/  IMAD R10, R11, R152, RZ ;  /* 0x000000980b0a7224 */ /* 0x000fce00078e02ff */
.L_x_173:
[----:B------:R-:W-:Y:S05]  /*4880*/  BSYNC B1 ;  /* 0x0000000000017941 */ /* 0x000fea0003800000 */
.L_x_172:
[----:B------:R-:W-:Y:S01]  /*4890*/  @!P3 IMAD R91, R91, R153, R10 ;  /* 0x000000995b5bb224 */ /* 0x000fe200078e020a */
[----:B------:R-:W-:Y:S04]  /*48a0*/  BSSY B1, `(.L_x_174) ;  /* 0x0000006000017945 */ /* 0x000fe80003800000 */
[----:B------:R0:W-:Y:S01]  /*48b0*/  @!P3 STG.E.U8 desc[UR36][R6.64+0x81], R91 ;  /* 0x0000815b0600b986 */ /* 0x0001e2000c101124 */
[----:B------:R-:W-:Y:S05]  /*48c0*/  @P5 BRA `(.L_x_175) ;  /* 0x00000000000c5947 */ /* 0x000fea0003800000 */
[----:B------:R-:W1:Y:S02]  /*48d0*/  LDG.E.U8 R164, desc[UR36][R2.64+0x88] ;  /* 0x0000882402a47981 */ /* 0x000e64000c1e1100 */
[----:B-1----:R-:W-:-:S05]  /*48e0*/  PRMT R11, R164, 0x8880, RZ ;  /* 0x00008880a40b7816 */ /* 0x002fca00000000ff */
[----:B------:R-:W-:-:S07]  /*48f0*/  IMAD R10, R11, R152, RZ ;  /* 0x000000980b0a7224 */ /* 0x000fce00078e02ff */
.L_x_175:
[----:B------:R-:W-:Y:S05]  /*4900*/  BSYNC B1 ;  /* 0x0000000000017941 */ /* 0x000fea0003800000 */
.L_x_174:
[----:B-1----:R-:W-:Y:S01]  /*4910*/  @!P5 IMAD R11, R92, R153, R10 ;  /* 0x000000995c0bd224 */ /* 0x002fe200078e020a */
[----:B------:R-:W-:Y:S04]  /*4920*/  BSSY B1, `(.L_x_176) ;  /* 0x0000006000017945 */ /* 0x000fe80003800000 */
[----:B------:R1:W-:Y:S01]  /*4930*/  @!P5 STG.E.U8 desc[UR36][R4.64+0x88], R11 ;  /* 0x0000880b0400d986 */ /* 0x0003e2000c101124 */
[----:B------:R-:W-:Y:S05]  /*4940*/  @P2 BRA `(.L_x_177) ;  /* 0x00000000000c2947 */ /* 0x000fea0003800000 */
[----:B------:R-:W1:Y:S02]  /*4950*/  LDG.E.U8 R164, desc[UR36][R2.64+0x89] ;  /* 0x0000892402a47981 */ /* 0x000e64000c1e1100 */
[----:B-1----:R-:W-:-:S05]  /*4960*/  PRMT R11, R164, 0x8880, RZ ;  /* 0x00008880a40b7816 */ /* 0x002fca00000000ff */
[----:B------:R-:W-:-:S07]  /*4970*/  IMAD R10, R11, R152, RZ ;  /* 0x000000980b0a7224 */ /* 0x000fce00078e02ff */
.L_x_177:
[----:B------:R-:W-:Y:S05]  /*4980*/  BSYNC B1 ;  /* 0x0000000000017941 */ /* 0x000fea0003800000 */
.L_x_176:
        /* <DEDUP_REMOVED lines=11> */
.L_x_179:
[----:B------:R-:W-:Y:S05]  /*4a40*/  BSYNC B1 ;  /* 0x0000000000017941 */ /* 0x000fea0003800000 */
.L_x_178:
[----:B-1----:R-:W-:Y:S01]  /*4a50*/  @!P4 IMAD R11, R94, R153, R10 ;  /* 0x000000995e0bc224 */ /* 0x002fe200078e020a */
[----:B------:R-:W-:Y:S04]  /*4a60*/  BSSY B1, `(.L_x_180) ;  /* 0x0000006000017945 */ /* 0x000fe80003800000 */
[----:B------:R1:W-:Y:S01]  /*4a70*/  @!P4 STG.E.U8 desc[UR36][R6.64+0x88], R11 ;  /* 0x0000880b0600c986 */ /* 0x0003e2000c101124 */
[----:B------:R-:W-:Y:S05]  /*4a80*/  @P3 BRA `(.L_x_181) ;  /* 0x00000000000c3947 */ /* 0x000fea0003800000 */
[----:B------:R-:W1:Y:S02]  /*4a90*/  LDG.E.U8 R164, desc[UR36][R8.64+0x89] ;  /* 0x0000892408a47981 */ /* 0x000e64000c1e1100 */
[----:B-1----:R-:W-:-:S05]  /*4aa0*/  PRMT R11, R164, 0x8880, RZ ;  /* 0x00008880a40b7816 */ /* 0x002fca00000000ff */
[----:B------:R-:W-:-:S07]  /*4ab0*/  IMAD R10, R11, R152, RZ ;  /* 0x000000980b0a7224 */ /* 0x000fce00078e02ff */
.L_x_181:
[----:B------:R-:W-:Y:S05]  /*4ac0*/  BSYNC B1 ;  /* 0x0000000000017941 */ /* 0x000fea0003800000 */
.L_x_180:
[----:B------:R-:W-:Y:S01]  /*4ad0*/  @!P3 IMAD R95, R95, R153, R10 ;  /* 0x000000995f5fb224 */ /* 0x000fe200078e020a */
[----:B------:R-:W-:Y:S04]  /*4ae0*/  BSSY B1, `(.L_x_182) ;  /* 0x0000006000017945 */ /* 0x000fe80003800000 */
[----:B------:R0:W-:Y:S01]  /*4af0*/  @!P3 STG.E.U8 desc[UR36][R6.64+0x89], R95 ;  /* 0x0000895f0600b986 */ /* 0x0001e2000c101124 */
[----:B------:R-:W-:Y:S05]  /*4b00*/  @P5 BRA `(.L_x_183) ;  /* 0x00000000000c5947 */ /* 0x000fea0003800000 */
[----:B------:R-:W1:Y:S02]  /*4b10*/  LDG.E.U8 R164, desc[UR36][R2.64+0x90] ;  /* 0x0000902402a47981 */ /* 0x000e64000c1e1100 */
[----:B-1----:R-:W-:-:S05]  /*4b20*/  PRMT R11, R164, 0x8880, RZ ;  /* 0x00008880a40b7816 */ /* 0x002fca00000000ff */
[----:B------:R-:W-:-:S07]  /*4b30*/  IMAD R10, R11, R152, RZ ;  /* 0x000000980b0a7224 */ /* 0x000fce00078e02ff */
.L_x_183:
[----:B------:R-:W-:Y:S05]  /*4b40*/  BSYNC B1 ;  /* 0x0000000000017941 */ /* 0x000fea0003800000 */
.L_x_182:
[----:B-1----:R-:W-:Y:S01]  /*4b50*/  @!P5 IMAD R11, R96, R153, R10 ;  /* 0x00000099600bd224 */ /* 0x002fe200078e020a */
[----:B------:R-:W-:Y:S04]  /*4b60*/  BSSY B1, `(.L_x_184) ;  /* 0x0000006000017945 */ /* 0x000fe80003800000 */
[----:B------:R1:W-:Y:S01]  /*4b70*/  @!P5 STG.E.U8 desc[UR36][R4.64+0x90], R11 ;  /* 0x0000900b0400d986 */ /* 0x0003e2000c101124 */
[----:B------:R-:W-:Y:S05]  /*4b80*/  @P2 BRA `(.L_x_185) ;  /* 0x00000000000c2947 */ /* 0x000fea0003800000 */
[----:B------:R-:W1:Y:S02]  /*4b90*/  LDG.E.U8 R164, desc[UR36][R2.64+0x91] ;  /* 0x0000912402a47981 */ /* 0x000e64000c1e1100 */
[----:B-1----:R-:W-:-:S05]  /*4ba0*/  PRMT R11, R164, 0x8880, RZ ;  /* 0x00008880a40b7816 */ /* 0x002fca00000000ff */
[----:B------:R-:W-:-:S07]  /*4bb0*/  IMAD R10, R11, R152, RZ ;  /* 0x000000980b0a7224 */ /* 0x000fce00078e02ff */
.L_x_185:
[----:B------:R-:W-:Y:S05]  /*4bc0*/  BSYNC B1 ;  /* 0x0000000000017941 */ /* 0x000fea0003800000 */
.L_x_184:
        /* <DEDUP_REMOVED lines=11> */
.L_x_187:
[----:B------:R-:W-:Y:S05]  /*4c80*/  BSYNC B1 ;  /* 0x0000000000017941 */ /* 0x000fea0003800000 */
.L_x_186:
[----:B-1----:R-:W-:Y:S01]  /*4c90*/  @!P4 IMAD R11, R98, R153, R10 ;  /* 0x00000099620bc224 */ /* 0x002fe200078e020a */
[----:B------:R-:W-:Y:S04]  /*4ca0*/  BSSY B1, `(.L_x_188) ;  /* 0x0000006000017945 */ /* 0x000fe80003800000 */
[----:B------:R1:W-:Y:S01]  /*4cb0*/  @!P4 STG.E.U8 desc[UR36][R6.64+0x90], R11 ;  /* 0x0000900b0600c986 */ /* 0x0003e2000c101124 */
[----:B------:R-:W-:Y:S05]  /*4cc0*/  @P3 BRA `(.L_x_189) ;  /* 0x00000000000c3947 */ /* 0x000fea0003800000 */
[----:B------:R-:W1:Y:S02]  /*4cd0*/  LDG.E.U8 R164, desc[UR36][R8.64+0x91] ;  /* 0x0000912408a47981 */ /* 0x000e64000c1e1100 */
[----:B-1----:R-:W-:-:S05]  /*4ce0*/  PRMT R11, R164, 0x8880, RZ ;  /* 0x00008880a40b7816 */ /* 0x002fca00000000ff */
[----:B------:R-:W-:-:S07]  /*4cf0*/  IMAD R10, R11, R152, RZ ;  /* 0x000000980b0a7224 */ /* 0x000fce00078e02ff */
.L_x_189:
[----:B------:R-:W-:Y:S05]  /*4d00*/  BSYNC B1 ;  /* 0x0000000000017941 */ /* 0x000fea0003800000 */
.L_x_188:
[----:B------:R-:W-:Y:S01]  /*4d10*/  @!P3 IMAD R99, R99, R153, R10 ;  /* 0x000000996363b224 */ /* 0x000fe200078e020a */
[----:B------:R-:W-:Y:S04]  /*4d20*/  BSSY B1, `(.L_x_190) ;  /* 0x0000006000017945 */ /* 0x000fe80003800000 */
[----:B------:R0:W-:Y:S01]  /*4d30*/  @!P3 STG.E.U8 desc[UR36][R6.64+0x91], R99 ;  /* 0x000091630600b986 */ /* 0x0001e2000c101124 */
[----:B------:R-:W-:Y:S05]  /*4d40*/  @P5 BRA `(.L_x_191) ;  /* 0x00000000000c5947 */ /* 0x000fea0003800000 */
[----:B------:R-:W1:Y:S02]  /*4d50*/  LDG.E.U8 R164, desc[UR36][R2.64+0x98] ;  /* 0x0000982402a47981 */ /* 0x000e64000c1e1100 */
[----:B-1----:R-:W-:-:S05]  /*4d60*/  PRMT R11, R164, 0x8880, RZ ;  /* 0x00008880a40b7816 */ /* 0x002fca00000000ff */
[----:B------:R-:W-:-:S07]  /*4d70*/  IMAD R10, R11, R152, RZ ;  /* 0x000000980b0a7224 */ /* 0x000fce00078e02ff */
.L_x_191:
[----:B------:R-:W-:Y:S05]  /*4d80*/  BSYNC B1 ;  /* 0x0000000000017941 */ /* 0x000fea0003800000 */
.L_x_190:
[----:B-1----:R-:W-:Y:S01]  /*4d90*/  @!P5 IMAD R11, R100, R153, R10 ;  /* 0x00000099640bd224 */ /* 0x002fe200078e020a */
[----:B------:R-:W-:Y:S04]  /*4da0*/  BSSY B1, `(.L_x_192) ;  /* 0x0000006000017945 */ /* 0x000fe80003800000 */
[----:B------:R1:W-:Y:S01]  /*4db0*/  @!P5 STG.E.U8 desc[UR36][R4.64+0x98], R11 ;  /* 0x0000980b0400d986 */ /* 0x0003e2000c101124 */
[----:B------:R-:W-:Y:S05]  /*4dc0*/  @P2 BRA `(.L_x_193) ;  /* 0x00000000000c2947 */ /* 0x000fea0003800000 */
[----:B------:R-:W1:Y:S02]  /*4dd0*/  LDG.E.U8 R164, desc[UR36][R2.64+0x99] ;  /* 0x0000992402a47981 */ /* 0x000e64000c1e1100 */
[----:B-1----:R-:W-:-:S05]  /*4de0*/  PRMT R11, R164, 0x8880, RZ ;  /* 0x00008880a40b7816 */ /* 0x002fca00000000ff */
[----:B------:R-:W-:-:S07]  /*4df0*/  IMAD R10, R11, R152, RZ ;  /* 0x000000980b0a7224 */ /* 0x000fce00078e02ff */
.L_x_193:
[----:B------:R-:W-:Y:S05]  /*4e00*/  BSYNC B1 ;  /* 0x0000000000017941 */ /* 0x000fea0003800000 */
.L_x_192:
        /* <DEDUP_REMOVED lines=11> */
.L_x_195:
[----:B------:R-:W-:Y:S05]  /*4ec0*/  BSYNC B1 ;  /* 0x0000000000017941 */ /* 0x000fea0003800000 */
.L_x_194:
[----:B-1----:R-:W-:Y:S01]  /*4ed0*/  @!P4 IMAD R11, R102, R153, R10 ;  /* 0x00000099660bc224 */ /* 0x002fe200078e020a */
[----:B------:R-:W-:Y:S04]  /*4ee0*/  BSSY B1, `(.L_x_196) ;  /* 0x0000006000017945 */ /* 0x000fe80003800000 */
[----:B------:R1:W-:Y:S01]  /*4ef0*/  @!P4 STG.E.U8 desc[UR36][R6.64+0x98], R11 ;  /* 0x0000980b0600c986 */ /* 0x0003e2000c101124 */
[----:B------:R-:W-:Y:S05]  /*4f00*/  @P3 BRA `(.L_x_197) ;  /* 0x00000000000c3947 */ /* 0x000fea0003800000 */
[----:B------:R-:W1:Y:S02]  /*4f10*/  LDG.E.U8 R164, desc[UR36][R8.64+0x99] ;  /* 0x0000992408a47981 */ /* 0x000e64000c1e1100 */
[----:B-1----:R-:W-:-:S05]  /*4f20*/  PRMT R11, R164, 0x8880, RZ ;  /* 0x00008880a40b7816 */ /* 0x002fca00000000ff */
[----:B------:R-:W-:-:S07]  /*4f30*/  IMAD R10, R11, R152, RZ ;  /* 0x000000980b0a7224 */ /* 0x000fce00078e02ff */
.L_x_197:
[----:B------:R-:W-:Y:S05]  /*4f40*/  BSYNC B1 ;  /* 0x0000000000017941 */ /* 0x000fea0003800000 */
.L_x_196:
[----:B------:R-:W-:Y:S01]  /*4f50*/  @!P3 IMAD R103, R103, R153, R10 ;  /* 0x000000996767b224 */ /* 0x000fe200078e020a */
[----:B------:R-:W-:Y:S04]  /*4f60*/  BSSY B1, `(.L_x_198) ;  /* 0x0000006000017945 */ /* 0x000fe80003800000 */
[----:B------:R0:W-:Y:S01]  /*4f70*/  @!P3 STG.E.U8 desc[UR36][R6.64+0x99], R103 ;  /* 0x000099670600b986 */ /* 0x0001e2000c101124 */
[----:B------:R-:W-:Y:S05]  /*4f80*/  @P5 BRA `(.L_x_199) ;  /* 0x00000000000c5947 */ /* 0x000fea0003800000 */
[----:B------:R-:W1:Y:S02]  /*4f90*/  LDG.E.U8 R164, desc[UR36][R2.64+0xa0] ;  /* 0x0000a02402a47981 */ /* 0x000e64000c1e1100 */
[----:B-1----:R-:W-:-:S05]  /*4fa0*/  PRMT R11, R164, 0x8880, RZ ;  /* 0x00008880a40b7816 */ /* 0x002fca00000000ff */
[----:B------:R-:W-:-:S07]  /*4fb0*/  IMAD R10, R11, R152, RZ ;  /* 0x000000980b0a7224 */ /* 0x000fce00078e02ff */
.L_x_199:
[----:B------:R-:W-:Y:S05]  /*4fc0*/  BSYNC B1 ;  /* 0x0000000000017941 */ /* 0x000fea0003800000 */
.L_x_198:
[----:B-1----:R-:W-:Y:S01]  /*4fd0*/  @!P5 IMAD R11, R104, R153, R10 ;  /* 0x00000099680bd224 */ /* 0x002fe200078e020a */
[----:B------:R-:W-:Y:S04]  /*4fe0*/  BSSY B1, `(.L_x_200) ;  /* 0x0000006000017945 */ /* 0x000fe80003800000 */
[----:B------:R1:W-:Y:S01]  /*4ff0*/  @!P5 STG.E.U8 desc[UR36][R4.64+0xa0], R11 ;  /* 0x0000a00b0400d986 */ /* 0x0003e2000c101124 */
[----:B------:R-:W-:Y:S05]  /*5000*/  @P2 BRA `(.L_x_201) ;  /* 0x00000000000c2947 */ /* 0x000fea0003800000 */
[----:B------:R-:W1:Y:S02]  /*5010*/  LDG.E.U8 R164, desc[UR36][R2.64+0xa1] ;  /* 0x0000a12402a47981 */ /* 0x000e64000c1e1100 */
[----:B-1----:R-:W-:-:S05]  /*5020*/  PRMT R11, R164, 0x8880, RZ ;  /* 0x00008880a40b7816 */ /* 0x002fca00000000ff */
[----:B------:R-:W-:-:S07]  /*5030*/  IMAD R10, R11, R152, RZ ;  /* 0x000000980b0a7224 */ /* 0x000fce00078e02ff */
.L_x_201:
[----:B------:R-:W-:Y:S05]  /*5040*/  BSYNC B1 ;  /* 0x0000000000017941 */ /* 0x000fea0003800000 */
.L_x_200:
        /* <DEDUP_REMOVED lines=11> */
.L_x_203:
[----:B------:R-:W-:Y:S05]  /*5100*/  BSYNC B1 ;  /* 0x0000000000017941 */ /* 0x000fea0003800000 */
.L_x_202:
[----:B-1----:R-:W-:Y:S01]  /*5110*/  @!P4 IMAD R11, R106, R153, R10 ;  /* 0x000000996a0bc224 */ /* 0x002fe200078e020a */
[----:B------:R-:W-:Y:S04]  /*5120*/  BSSY B1, `(.L_x_204) ;  /* 0x0000006000017945 */ /* 0x000fe80003800000 */
[----:B------:R1:W-:Y:S01]  /*5130*/  @!P4 STG.E.U8 desc[UR36][R6.64+0xa0], R11 ;  /* 0x0000a00b0600c986 */ /* 0x0003e2000c101124 */
[----:B------:R-:W-:Y:S05]  /*5140*/  @P3 BRA `(.L_x_205) ;  /* 0x00000000000c3947 */ /* 0x000fea0003800000 */
[----:B------:R-:W1:Y:S02]  /*5150*/  LDG.E.U8 R164, desc[UR36][R8.64+0xa1] ;  /* 0x0000a12408a47981 */ /* 0x000e64000c1e1100 */
[----:B-1----:R-:W-:-:S05]  /*5160*/  PRMT R11, R164, 0x8880, RZ ;  /* 0x00008880a40b7816 */ /* 0x002fca00000000ff */
[----:B------:R-:W-:-:S07]  /*5170*/  IMAD R10, R11, R152, RZ ;  /* 0x000000980b0a7224 */ /* 0x000fce00078e02ff */
.L_x_205:
[----:B------:R-:W-:Y:S05]  /*5180*/  BSYNC B1 ;  /* 0x0000000000017941 */ /* 0x000fea0003800000 */
.L_x_204:
[----:B------:R-:W-:Y:S01]  /*5190*/  @!P3 IMAD R107, R107, R153, R10 ;  /* 0x000000996b6bb224 */ /* 0x000fe200078e020a */
[----:B------:R-:W-:Y:S04]  /*51a0*/  BSSY B1, `(.L_x_206) ;  /* 0x0000006000017945 */ /* 0x000fe80003800000 */
[----:B------:R0:W-:Y:S01]  /*51b0*/  @!P3 STG.E.U8 desc[UR36][R6.64+0xa1], R107 ;  /* 0x0000a16b0600b986 */ /* 0x0001e2000c101124 */
[----:B------:R-:W-:Y:S05]  /*51c0*/  @P5 BRA `(.L_x_207) ;  /* 0x00000000000c5947 */ /* 0x000fea0003800000 */
[----:B------:R-:W1:Y:S02]  /*51d0*/  LDG.E.U8 R164, desc[UR36][R2.64+0xa8] ;  /* 0x0000a82402a47981 */ /* 0x000e64000c1e1100 */
[----:B-1----:R-:W-:-:S05]  /*51e0*/  PRMT R11, R164, 0x8880, RZ ;  /* 0x00008880a40b7816 */ /* 0x002fca00000000ff */
[----:B------:R-:W-:-:S07]  /*51f0*/  IMAD R10, R11, R152, RZ ;  /* 0x000000980b0a7224 */ /* 0x000fce00078e02ff */
.L_x_207:
[----:B------:R-:W-:Y:S05]  /*5200*/  BSYNC B1 ;  /* 0x0000000000017941 */ /* 0x000fea0003800000 */
.L_x_206:
[----:B-1----:R-:W-:Y:S01]  /*5210*/  @!P5 IMAD R11, R108, R153, R10 ;  /* 0x000000996c0bd224 */ /* 0x002fe200078e020a */
[----:B------:R-:W-:Y:S04]  /*5220*/  BSSY B1, `(.L_x_208) ;  /* 0x0000006000017945 */ /* 0x000fe80003800000 */
[----:B------:R1:W-:Y:S01]  /*5230*/  @!P5 STG.E.U8 desc[UR36][R4.64+0xa8], R11 ;  /* 0x0000a80b0400d986 */ /* 0x0003e2000c101124 */
[----:B------:R-:W-:Y:S05]  /*5240*/  @P2 BRA `(.L_x_209) ;  /* 0x00000000000c2947 */ /* 0x000fea0003800000 */
[----:B------:R-:W1:Y:S02]  /*5250*/  LDG.E.U8 R164, desc[UR36][R2.64+0xa9] ;  /* 0x0000a92402a47981 */ /* 0x000e64000c1e1100 */
[----:B-1----:R-:W-:-:S05]  /*5260*/  PRMT R11, R164, 0x8880, RZ ;  /* 0x00008880a40b7816 */ /* 0x002fca00000000ff */
[----:B------:R-:W-:-:S07]  /*5270*/  IMAD R10, R11, R152, RZ ;  /* 0x000000980b0a7224 */ /* 0x000fce00078e02ff */
.L_x_209:
[----:B------:R-:W-:Y:S05]  /*5280*/  BSYNC B1 ;  /* 0x0000000000017941 */ /* 0x000fea0003800000 */
.L_x_208:
        /* <DEDUP_REMOVED lines=11> */
.L_x_211:
[----:B------:R-:W-:Y:S05]  /*5340*/  BSYNC B1 ;  /* 0x0000000000017941 */ /* 0x000fea0003800000 */
.L_x_210:
[----:B-1----:R-:W-:Y:S01]  /*5350*/  @!P4 IMAD R11, R110, R153, R10 ;  /* 0x000000996e0bc224 */ /* 0x002fe200078e020a */
[----:B------:R-:W-:Y:S04]  /*5360*/  BSSY B1, `(.L_x_212) ;  /* 0x0000006000017945 */ /* 0x000fe80003800000 */
[----:B------:R1:W-:Y:S01]  /*5370*/  @!P4 STG.E.U8 desc[UR36][R6.64+0xa8], R11 ;  /* 0x0000a80b0600c986 */ /* 0x0003e2000c101124 */
[----:B------:R-:W-:Y:S05]  /*5380*/  @P3 BRA `(.L_x_213) ;  /* 0x00000000000c3947 */ /* 0x000fea0003800000 */
[----:B------:R-:W1:Y:S02]  /*5390*/  LDG.E.U8 R164, desc[UR36][R8.64+0xa9] ;  /* 0x0000a92408a47981 */ /* 0x000e64000c1e1100 */
[----:B-1----:R-:W-:-:S05]  /*53a0*/  PRMT R11, R164, 0x8880, RZ ;  /* 0x00008880a40b7816 */ /* 0x002fca00000000ff */
[----:B------:R-:W-:-:S07]  /*53b0*/  IMAD R10, R11, R152, RZ ;  /* 0x000000980b0a7224 */ /* 0x000fce00078e02ff */
.L_x_213:
[----:B------:R-:W-:Y:S05]  /*53c0*/  BSYNC B1 ;  /* 0x0000000000017941 */ /* 0x000fea0003800000 */
.L_x_212:
[----:B------:R-:W-:Y:S01]  /*53d0*/  @!P3 IMAD R111, R111, R153, R10 ;  /* 0x000000996f6fb224 */ /* 0x000fe200078e020a */
[----:B------:R-:W-:Y:S04]  /*53e0*/  BSSY B1, `(.L_x_214) ;  /* 0x0000006000017945 */ /* 0x000fe80003800000 */
[----:B------:R0:W-:Y:S01]  /*53f0*/  @!P3 STG.E.U8 desc[UR36][R6.64+0xa9], R111 ;  /* 0x0000a96f0600b986 */ /* 0x0001e2000c101124 */
[----:B------:R-:W-:Y:S05]  /*5400*/  @P5 BRA `(.L_x_215) ;  /* 0x00000000000c5947 */ /* 0x000fea0003800000 */
[----:B------:R-:W1:Y:S02]  /*5410*/  LDG.E.U8 R164, desc[UR36][R2.64+0xb0] ;  /* 0x0000b02402a47981 */ /* 0x000e64000c1e1100 */
[----:B-1----:R-:W-:-:S05]  /*5420*/  PRMT R11, R164, 0x8880, RZ ;  /* 0x00008880a40b7816 */ /* 0x002fca00000000ff */
[----:B------:R-:W-:-:S07]  /*5430*/  IMAD R10, R11, R152, RZ ;  /* 0x000000980b0a7224 */ /* 0x000fce00078e02ff */
.L_x_215:
[----:B------:R-:W-:Y:S05]  /*5440*/  BSYNC B1 ;  /* 0x0000000000017941 */ /* 0x000fea0003800000 */
.L_x_214:
[----:B-1----:R-:W-:Y:S01]  /*5450*/  @!P5 IMAD R11, R112, R153, R10 ;  /* 0x00000099700bd224 */ /* 0x002fe200078e020a */
[----:B------:R-:W-:Y:S04]  /*5460*/  BSSY B1, `(.L_x_216) ;  /* 0x0000006000017945 */ /* 0x000fe80003800000 */
[----:B------:R1:W-:Y:S01]  /*5470*/  @!P5 STG.E.U8 desc[UR36][R4.64+0xb0], R11 ;  /* 0x0000b00b0400d986 */ /* 0x0003e2000c101124 */
[----:B------:R-:W-:Y:S05]  /*5480*/  @P2 BRA `(.L_x_217) ;  /* 0x00000000000c2947 */ /* 0x000fea0003800000 */
[----:B------:R-:W1:Y:S02]  /*5490*/  LDG.E.U8 R164, desc[UR36][R2.64+0xb1] ;  /* 0x0000b12402a47981 */ /* 0x000e64000c1e1100 */
[----:B-1----:R-:W-:-:S05]  /*54a0*/  PRMT R11, R164, 0x8880, RZ ;  /* 0x00008880a40b7816 */ /* 0x002fca00000000ff */
[----:B------:R-:W-:-:S07]  /*54b0*/  IMAD R10, R11, R152, RZ ;  /* 0x000000980b0a7224 */ /* 0x000fce00078e02ff */
.L_x_217:
[----:B------:R-:W-:Y:S05]  /*54c0*/  BSYNC B1 ;  /* 0x0000000000017941 */ /* 0x000fea0003800000 */
.L_x_216:
        /* <DEDUP_REMOVED lines=11> */
.L_x_219:
[----:B------:R-:W-:Y:S05]  /*5580*/  BSYNC B1 ;  /* 0x0000000000017941 */ /* 0x000fea0003800000 */
.L_x_218:
[----:B-1----:R-:W-:Y:S01]  /*5590*/  @!P4 IMAD R11, R114, R153, R10 ;  /* 0x00000099720bc224 */ /* 0x002fe200078e020a */
[----:B------:R-:W-:Y:S04]  /*55a0*/  BSSY B1, `(.L_x_220) ;  /* 0x0000006000017945 */ /* 0x000fe80003800000 */
[----:B------:R1:W-:Y:S01]  /*55b0*/  @!P4 STG.E.U8 desc[UR36][R6.64+0xb0], R11 ;  /* 0x0000b00b0600c986 */ /* 0x0003e2000c101124 */
[----:B------:R-:W-:Y:S05]  /*55c0*/  @P3 BRA `(.L_x_221) ;  /* 0x00000000000c3947 */ /* 0x000fea0003800000 */
[----:B------:R-:W1:Y:S02]  /*55d0*/  LDG.E.U8 R164, desc[UR36][R8.64+0xb1] ;  /* 0x0000b12408a47981 */ /* 0x000e64000c1e1100 */
[----:B-1----:R-:W-:-:S05]  /*55e0*/  PRMT R11, R164, 0x8880, RZ ;  /* 0x00008880a40b7816 */ /* 0x002fca00000000ff */
[----:B------:R-:W-:-:S07]  /*55f0*/  IMAD R10, R11, R152, RZ ;  /* 0x000000980b0a7224 */ /* 0x000fce00078e02ff */
.L_x_221:
[----:B------:R-:W-:Y:S05]  /*5600*/  BSYNC B1 ;  /* 0x0000000000017941 */ /* 0x000fea0003800000 */
.L_x_220:
[----:B------:R-:W-:Y:S01]  /*5610*/  @!P3 IMAD R115, R115, R153, R10 ;  /* 0x000000997373b224 */ /* 0x000fe200078e020a */
[----:B------:R-:W-:Y:S04]  /*5620*/  BSSY B1, `(.L_x_222) ;  /* 0x0000006000017945 */ /* 0x000fe80003800000 */
[----:B------:R0:W-:Y:S01]  /*5630*/  @!P3 STG.E.U8 desc[UR36][R6.64+0xb1], R115 ;  /* 0x0000b1730600b986 */ /* 0x0001e2000c101124 */
[----:B------:R-:W-:Y:S05]  /*5640*/  @P5 BRA `(.L_x_223) ;  /* 0x00000000000c5947 */ /* 0x000fea0003800000 */
[----:B------:R-:W1:Y:S02]  /*5650*/  LDG.E.U8 R164, desc[UR36][R2.64+0xb8] ;  /* 0x0000b82402a47981 */ /* 0x000e64000c1e1100 */
[----:B-1----:R-:W-:-:S05]  /*5660*/  PRMT R11, R164, 0x8880, RZ ;  /* 0x00008880a40b7816 */ /* 0x002fca00000000ff */
[----:B------:R-:W-:-:S07]  /*5670*/  IMAD R10, R11, R152, RZ ;  /* 0x000000980b0a7224 */ /* 0x000fce00078e02ff */
.L_x_223:
[----:B------:R-:W-:Y:S05]  /*5680*/  BSYNC B1 ;  /* 0x0000000000017941 */ /* 0x000fea0003800000 */
.L_x_222:
[----:B-1----:R-:W-:Y:S01]  /*5690*/  @!P5 IMAD R11, R116, R153, R10 ;  /* 0x00000099740bd224 */ /* 0x002fe200078e020a */
[----:B------:R-:W-:Y:S04]  /*56a0*/  BSSY B1, `(.L_x_224) ;  /* 0x0000006000017945 */ /* 0x000fe80003800000 */
[----:B------:R1:W-:Y:S01]  /*56b0*/  @!P5 STG.E.U8 desc[UR36][R4.64+0xb8], R11 ;  /* 0x0000b80b0400d986 */ /* 0x0003e2000c101124 */
[----:B------:R-:W-:Y:S05]  /*56c0*/  @P2 BRA `(.L_x_225) ;  /* 0x00000000000c2947 */ /* 0x000fea0003800000 */
[----:B------:R-:W1:Y:S02]  /*56d0*/  LDG.E.U8 R164, desc[UR36][R2.64+0xb9] ;  /* 0x0000b92402a47981 */ /* 0x000e64000c1e1100 */
[----:B-1----:R-:W-:-:S05]  /*56e0*/  PRMT R11, R164, 0x8880, RZ ;  /* 0x00008880a40b7816 */ /* 0x002fca00000000ff */
[----:B------:R-:W-:-:S07]  /*56f0*/  IMAD R10, R11, R152, RZ ;  /* 0x000000980b0a7224 */ /* 0x000fce00078e02ff */
.L_x_225:
[----:B------:R-:W-:Y:S05]  /*5700*/  BSYNC B1 ;  /* 0x0000000000017941 */ /* 0x000fea0003800000 */
.L_x_224:
        /* <DEDUP_REMOVED lines=11> */
.L_x_227:
[----:B------:R-:W-:Y:S05]  /*57c0*/  BSYNC B1 ;  /* 0x0000000000017941 */ /* 0x000fea0003800000 */
.L_x_226:
[----:B-1----:R-:W-:Y:S01]  /*57d0*/  @!P4 IMAD R11, R118, R153, R10 ;  /* 0x00000099760bc224 */ /* 0x002fe200078e020a */
[----:B------:R-:W-:Y:S04]  /*57e0*/  BSSY B1, `(.L_x_228) ;  /* 0x0000006000017945 */ /* 0x000fe80003800000 */
[----:B------:R1:W-:Y:S01]  /*57f0*/  @!P4 STG.E.U8 desc[UR36][R6.64+0xb8], R11 ;  /* 0x0000b80b0600c986 */ /* 0x0003e2000c101124 */
[----:B------:R-:W-:Y:S05]  /*5800*/  @P3 BRA `(.L_x_229) ;  /* 0x00000000000c3947 */ /* 0x000fea0003800000 */
[----:B------:R-:W1:Y:S02]  /*5810*/  LDG.E.U8 R164, desc[UR36][R8.64+0xb9] ;  /* 0x0000b92408a47981 */ /* 0x000e64000c1e1100 */
[----:B-1----:R-:W-:-:S05]  /*5820*/  PRMT R11, R164, 0x8880, RZ ;  /* 0x00008880a40b7816 */ /* 0x002fca00000000ff */
[----:B------:R-:W-:-:S07]  /*5830*/  IMAD R10, R11, R152, RZ ;  /* 0x000000980b0a7224 */ /* 0x000fce00078e02ff */
.L_x_229:
[----:B------:R-:W-:Y:S05]  /*5840*/  BSYNC B1 ;  /* 0x0000000000017941 */ /* 0x000fea0003800000 */
.L_x_228:
[----:B------:R-:W-:Y:S01]  /*5850*/  @!P3 IMAD R119, R119, R153, R10 ;  /* 0x000000997777b224 */ /* 0x000fe200078e020a */
[----:B------:R-:W-:Y:S04]  /*5860*/  BSSY B1, `(.L_x_230) ;  /* 0x0000006000017945 */ /* 0x000fe80003800000 */
[----:B------:R0:W-:Y:S01]  /*5870*/  @!P3 STG.E.U8 desc[UR36][R6.64+0xb9], R119 ;  /* 0x0000b9770600b986 */ /* 0x0001e2000c101124 */
[----:B------:R-:W-:Y:S05]  /*5880*/  @P5 BRA `(.L_x_231) ;  /* 0x00000000000c5947 */ /* 0x000fea0003800000 */
[----:B------:R-:W1:Y:S02]  /*5890*/  LDG.E.U8 R164, desc[UR36][R2.64+0xc0] ;  /* 0x0000c02402a47981 */ /* 0x000e64000c1e1100 */
[----:B-1----:R-:W-:-:S05]  /*58a0*/  PRMT R11, R164, 0x8880, RZ ;  /* 0x00008880a40b7816 */ /* 0x002fca00000000ff */
[----:B------:R-:W-:-:S07]  /*58b0*/  IMAD R10, R11, R152, RZ ;  /* 0x000000980b0a7224 */ /* 0x000fce00078e02ff */
.L_x_231:
[----:B------:R-:W-:Y:S05]  /*58c0*/  BSYNC B1 ;  /* 0x0000000000017941 */ /* 0x000fea0003800000 */
.L_x_230:
[----:B-1----:R-:W-:Y:S01]  /*58d0*/  @!P5 IMAD R11, R120, R153, R10 ;  /* 0x00000099780bd224 */ /* 0x002fe200078e020a */
[----:B------:R-:W-:Y:S04]  /*58e0*/  BSSY B1, `(.L_x_232) ;  /* 0x0000006000017945 */ /* 0x000fe80003800000 */
[----:B------:R1:W-:Y:S01]  /*58f0*/  @!P5 STG.E.U8 desc[UR36][R4.64+0xc0], R11 ;  /* 0x0000c00b0400d986 */ /* 0x0003e2000c101124 */
[----:B------:R-:W-:Y:S05]  /*5900*/  @P2 BRA `(.L_x_233) ;  /* 0x00000000000c2947 */ /* 0x000fea0003800000 */
[----:B------:R-:W1:Y:S02]  /*5910*/  LDG.E.U8 R164, desc[UR36][R2.64+0xc1] ;  /* 0x0000c12402a47981 */ /* 0x000e64000c1e1100 */
[----:B-1----:R-:W-:-:S05]  /*5920*/  PRMT R11, R164, 0x8880, RZ ;  /* 0x00008880a40b7816 */ /* 0x002fca00000000ff */
[----:B------:R-:W-:-:S07]  /*5930*/  IMAD R10, R11, R152, RZ ;  /* 0x000000980b0a7224 */ /* 0x000fce00078e02ff */
.L_x_233:
[----:B------:R-:W-:Y:S05]  /*5940*/  BSYNC B1 ;  /* 0x0000000000017941 */ /* 0x000fea0003800000 */
.L_x_232:
        /* <DEDUP_REMOVED lines=11> */
.L_x_235:
[----:B------:R-:W-:Y:S05]  /*5a00*/  BSYNC B1 ;  /* 0x0000000000017941 */ /* 0x000fea0003800000 */
.L_x_234:
[----:B-1----:R-:W-:Y:S01]  /*5a10*/  @!P4 IMAD R11, R122, R153, R10 ;  /* 0x000000997a0bc224 */ /* 0x002fe200078e020a */
[----:B------:R-:W-:Y:S04]  /*5a20*/  BSSY B1, `(.L_x_236) ;  /* 0x0000006000017945 */ /* 0x000fe80003800000 */
[----:B------:R1:W-:Y:S01]  /*5a30*/  @!P4 STG.E.U8 desc[UR36][R6.64+0xc0], R11 ;  /* 0x0000c00b0600c986 */ /* 0x0003e2000c101124 */
[----:B------:R-:W-:Y:S05]  /*5a40*/  @P3 BRA `(.L_x_237) ;  /* 0x00000000000c3947 */ /* 0x000fea0003800000 */
[----:B------:R-:W1:Y:S02]  /*5a50*/  LDG.E.U8 R164, desc[UR36][R8.64+0xc1] ;  /* 0x0000c12408a47981 */ /* 0x000e64000c1e1100 */
[----:B-1----:R-:W-:-:S05]  /*5a60*/  PRMT R11, R164, 0x8880, RZ ;  /* 0x00008880a40b7816 */ /* 0x002fca00000000ff */
[----:B------:R-:W-:-:S07]  /*5a70*/  IMAD R10, R11, R152, RZ ;  /* 0x000000980b0a7224 */ /* 0x000fce00078e02ff */
.L_x_237:
[----:B------:R-:W-:Y:S05]  /*5a80*/  BSYNC B1 ;  /* 0x0000000000017941 */ /* 0x000fea0003800000 */
.L_x_236:
[----:B------:R-:W-:Y:S01]  /*5a90*/  @!P3 IMAD R123, R123, R153, R10 ;  /* 0x000000997b7bb224 */ /* 0x000fe200078e020a */
[----:B------:R-:W-:Y:S04]  /*5aa0*/  BSSY B1, `(.L_x_238) ;  /* 0x0000006000017945 */ /* 0x000fe80003800000 */
[----:B------:R0:W-:Y:S01]  /*5ab0*/  @!P3 STG.E.U8 desc[UR36][R6.64+0xc1], R123 ;  /* 0x0000c17b0600b986 */ /* 0x0001e2000c101124 */
[----:B------:R-:W-:Y:S05]  /*5ac0*/  @P5 BRA `(.L_x_239) ;  /* 0x00000000000c5947 */ /* 0x000fea0003800000 */
[----:B------:R-:W1:Y:S02]  /*5ad0*/  LDG.E.U8 R164, desc[UR36][R2.64+0xc8] ;  /* 0x0000c82402a47981 */ /* 0x000e64000c1e1100 */
[----:B-1----:R-:W-:-:S05]  /*5ae0*/  PRMT R11, R164, 0x8880, RZ ;  /* 0x00008880a40b7816 */ /* 0x002fca00000000ff */
[----:B------:R-:W-:-:S07]  /*5af0*/  IMAD R10, R11, R152, RZ ;  /* 0x000000980b0a7224 */ /* 0x000fce00078e02ff */
.L_x_239:
[----:B------:R-:W-:Y:S05]  /*5b00*/  BSYNC B1 ;  /* 0x0000000000017941 */ /* 0x000fea0003800000 */
.L_x_238:
[----:B-1----:R-:W-:Y:S01]  /*5b10*/  @!P5 IMAD R11, R124, R153, R10 ;  /* 0x000000997c0bd224 */ /* 0x002fe200078e020a */
[----:B------:R-:W-:Y:S04]  /*5b20*/  BSSY B1, `(.L_x_240) ;  /* 0x0000006000017945 */ /* 0x000fe80003800000 */
[----:B------:R1:W-:Y:S01]  /*5b30*/  @!P5 STG.E.U8 desc[UR36][R4.64+0xc8], R11 ;  /* 0x0000c80b0400d986 */ /* 0x0003e2000c101124 */
[----:B------:R-:W-:Y:S05]  /*5b40*/  @P2 BRA `(.L_x_241) ;  /* 0x00000000000c2947 */ /* 0x000fea0003800000 */
[----:B------:R-:W1:Y:S02]  /*5b50*/  LDG.E.U8 R164, desc[UR36][R2.64+0xc9] ;  /* 0x0000c92402a47981 */ /* 0x000e64000c1e1100 */
[----:B-1----:R-:W-:-:S05]  /*5b60*/  PRMT R11, R164, 0x8880, RZ ;  /* 0x00008880a40b7816 */ /* 0x002fca00000000ff */
[----:B------:R-:W-:-:S07]  /*5b70*/  IMAD R10, R11, R152, RZ ;  /* 0x000000980b0a7224 */ /* 0x000fce00078e02ff */
.L_x_241:
[----:B------:R-:W-:Y:S05]  /*5b80*/  BSYNC B1 ;  /* 0x0000000000017941 */ /* 0x000fea0003800000 */
.L_x_240:
        /* <DEDUP_REMOVED lines=11> */
.L_x_243:
[----:B------:R-:W-:Y:S05]  /*5c40*/  BSYNC B1 ;  /* 0x0000000000017941 */ /* 0x000fea0003800000 */
.L_x_242:
[----:B-1----:R-:W-:Y:S01]  /*5c50*/  @!P4 IMAD R11, R126, R153, R10 ;  /* 0x000000997e0bc224 */ /* 0x002fe200078e020a */
[----:B------:R-:W-:Y:S04]  /*5c60*/  BSSY B1, `(.L_x_244) ;  /* 0x0000006000017945 */ /* 0x000fe80003800000 */
[----:B------:R1:W-:Y:S01]  /*5c70*/  @!P4 STG.E.U8 desc[UR36][R6.64+0xc8], R11 ;  /* 0x0000c80b0600c986 */ /* 0x0003e2000c101124 */
[----:B------:R-:W-:Y:S05]  /*5c80*/  @P3 BRA `(.L_x_245) ;  /* 0x00000000000c3947 */ /* 0x000fea0003800000 */
[----:B------:R-:W1:Y:S02]  /*5c90*/  LDG.E.U8 R164, desc[UR36][R8.64+0xc9] ;  /* 0x0000c92408a47981 */ /* 0x000e64000c1e1100 */
[----:B-1----:R-:W-:-:S05]  /*5ca0*/  PRMT R11, R164, 0x8880, RZ ;  /* 0x00008880a40b7816 */ /* 0x002fca00000000ff */
[----:B------:R-:W-:-:S07]  /*5cb0*/  IMAD R10, R11, R152, RZ ;  /* 0x000000980b0a7224 */ /* 0x000fce00078e02ff */
.L_x_245:
[----:B------:R-:W-:Y:S05]  /*5cc0*/  BSYNC B1 ;  /* 0x0000000000017941 */ /* 0x000fea0003800000 */
.L_x_244:
[----:B------:R-:W-:Y:S01]  /*5cd0*/  @!P3 IMAD R127, R127, R153, R10 ;  /* 0x000000997f7fb224 */ /* 0x000fe200078e020a */
[----:B------:R-:W-:Y:S04]  /*5ce0*/  BSSY B1, `(.L_x_246) ;  /* 0x0000006000017945 */ /* 0x000fe80003800000 */
[----:B------:R0:W-:Y:S01]  /*5cf0*/  @!P3 STG.E.U8 desc[UR36][R6.64+0xc9], R127 ;  /* 0x0000c97f0600b986 */ /* 0x0001e2000c101124 */
[----:B------:R-:W-:Y:S05]  /*5d00*/  @P5 BRA `(.L_x_247) ;  /* 0x00000000000c5947 */ /* 0x000fea0003800000 */
[----:B------:R-:W1:Y:S02]  /*5d10*/  LDG.E.U8 R164, desc[UR36][R2.64+0xd0] ;  /* 0x0000d02402a47981 */ /* 0x000e64000c1e1100 */
[----:B-1----:R-:W-:-:S05]  /*5d20*/  PRMT R11, R164, 0x8880, RZ ;  /* 0x00008880a40b7816 */ /* 0x002fca00000000ff */
[----:B------:R-:W-:-:S07]  /*5d30*/  IMAD R10, R11, R152, RZ ;  /* 0x000000980b0a7224 */ /* 0x000fce00078e02ff */
.L_x_247:
[----:B------:R-:W-:Y:S05]  /*5d40*/  BSYNC B1 ;  /* 0x0000000000017941 */ /* 0x000fea0003800000 */
.L_x_246:
[----:B-1----:R-:W-:Y:S01]  /*5d50*/  @!P5 IMAD R11, R128, R153, R10 ;  /* 0x00000099800bd224 */ /* 0x002fe200078e020a */
[----:B------:R-:W-:Y:S04]  /*5d60*/  BSSY B1, `(.L_x_248) ;  /* 0x0000006000017945 */ /* 0x000fe80003800000 */
[----:B------:R1:W-:Y:S01]  /*5d70*/  @!P5 STG.E.U8 desc[UR36][R4.64+0xd0], R11 ;  /* 0x0000d00b0400d986 */ /* 0x0003e2000c101124 */
[----:B------:R-:W-:Y:S05]  /*5d80*/  @P2 BRA `(.L_x_249) ;  /* 0x00000000000c2947 */ /* 0x000fea0003800000 */
[----:B------:R-:W1:Y:S02]  /*5d90*/  LDG.E.U8 R164, desc[UR36][R2.64+0xd1] ;  /* 0x0000d12402a47981 */ /* 0x000e64000c1e1100 */
[----:B-1----:R-:W-:-:S05]  /*5da0*/  PRMT R11, R164, 0x8880, RZ ;  /* 0x00008880a40b7816 */ /* 0x002fca00000000ff */
[----:B------:R-:W-:-:S07]  /*5db0*/  IMAD R10, R11, R152, RZ ;  /* 0x000000980b0a7224 */ /* 0x000fce00078e02ff */
.L_x_249:
[----:B------:R-:W-:Y:S05]  /*5dc0*/  BSYNC B1 ;  /* 0x0000000000017941 */ /* 0x000fea0003800000 */
.L_x_248:
        /* <DEDUP_REMOVED lines=11> */
.L_x_251:
[----:B------:R-:W-:Y:S05]  /*5e80*/  BSYNC B1 ;  /* 0x0000000000017941 */ /* 0x000fea0003800000 */
.L_x_250:
[----:B-1----:R-:W-:Y:S01]  /*5e90*/  @!P4 IMAD R11, R130, R153, R10 ;  /* 0x00000099820bc224 */ /* 0x002fe200078e020a */
[----:B------:R-:W-:Y:S04]  /*5ea0*/  BSSY B1, `(.L_x_252) ;  /* 0x0000006000017945 */ /* 0x000fe80003800000 */
[----:B------:R1:W-:Y:S01]  /*5eb0*/  @!P4 STG.E.U8 desc[UR36][R6.64+0xd0], R11 ;  /* 0x0000d00b0600c986 */ /* 0x0003e2000c101124 */
[----:B------:R-:W-:Y:S05]  /*5ec0*/  @P3 BRA `(.L_x_253) ;  /* 0x00000000000c3947 */ /* 0x000fea0003800000 */
[----:B------:R-:W1:Y:S02]  /*5ed0*/  LDG.E.U8 R164, desc[UR36][R8.64+0xd1] ;  /* 0x0000d12408a47981 */ /* 0x000e64000c1e1100 */
[----:B-1----:R-:W-:-:S05]  /*5ee0*/  PRMT R11, R164, 0x8880, RZ ;  /* 0x00008880a40b7816 */ /* 0x002fca00000000ff */
[----:B------:R-:W-:-:S07]  /*5ef0*/  IMAD R10, R11, R152, RZ ;  /* 0x000000980b0a7224 */ /* 0x000fce00078e02ff */
.L_x_253:
[----:B------:R-:W-:Y:S05]  /*5f00*/  BSYNC B1 ;  /* 0x0000000000017941 */ /* 0x000fea0003800000 */
.L_x_252:
[----:B------:R-:W-:Y:S01]  /*5f10*/  @!P3 IMAD R131, R131, R153, R10 ;  /* 0x000000998383b224 */ /* 0x000fe200078e020a */
[----:B------:R-:W-:Y:S04]  /*5f20*/  BSSY B1, `(.L_x_254) ;  /* 0x0000006000017945 */ /* 0x000fe80003800000 */
[----:B------:R0:W-:Y:S01]  /*5f30*/  @!P3 STG.E.U8 desc[UR36][R6.64+0xd1], R131 ;  /* 0x0000d1830600b986 */ /* 0x0001e2000c101124 */
[----:B------:R-:W-:Y:S05]  /*5f40*/  @P5 BRA `(.L_x_255) ;  /* 0x00000000000c5947 */ /* 0x000fea0003800000 */
[----:B------:R-:W1:Y:S02]  /*5f50*/  LDG.E.U8 R164, desc[UR36][R2.64+0xd8] ;  /* 0x0000d82402a47981 */ /* 0x000e64000c1e1100 */
[----:B-1----:R-:W-:-:S05]  /*5f60*/  PRMT R11, R164, 0x8880, RZ ;  /* 0x00008880a40b7816 */ /* 0x002fca00000000ff */
[----:B------:R-:W-:-:S07]  /*5f70*/  IMAD R10, R11, R152, RZ ;  /* 0x000000980b0a7224 */ /* 0x000fce00078e02ff */
.L_x_255:
[----:B------:R-:W-:Y:S05]  /*5f80*/  BSYNC B1 ;  /* 0x0000000000017941 */ /* 0x000fea0003800000 */
.L_x_254:
[----:B-1----:R-:W-:Y:S01]  /*5f90*/  @!P5 IMAD R11, R132, R153, R10 ;  /* 0x00000099840bd224 */ /* 0x002fe200078e020a */
[----:B------:R-:W-:Y:S04]  /*5fa0*/  BSSY B1, `(.L_x_256) ;  /* 0x0000006000017945 */ /* 0x000fe80003800000 */
[----:B------:R1:W-:Y:S01]  /*5fb0*/  @!P5 STG.E.U8 desc[UR36][R4.64+0xd8], R11 ;  /* 0x0000d80b0400d986 */ /* 0x0003e2000c101124 */
[----:B------:R-:W-:Y:S05]  /*5fc0*/  @P2 BRA `(.L_x_257) ;  /* 0x00000000000c2947 */ /* 0x000fea0003800000 */
[----:B------:R-:W1:Y:S02]  /*5fd0*/  LDG.E.U8 R164, desc[UR36][R2.64+0xd9] ;  /* 0x0000d92402a47981 */ /* 0x000e64000c1e1100 */
[----:B-1----:R-:W-:-:S05]  /*5fe0*/  PRMT R11, R164, 0x8880, RZ ;  /* 0x00008880a40b7816 */ /* 0x002fca00000000ff */
[----:B------:R-:W-:-:S07]  /*5ff0*/  IMAD R10, R11, R152, RZ ;  /* 0x000000980b0a7224 */ /* 0x000fce00078e02ff */
.L_x_257:
[----:B------:R-:W-:Y:S05]  /*6000*/  BSYNC B1 ;  /* 0x0000000000017941 */ /* 0x000fea0003800000 */
.L_x_256:
        /* <DEDUP_REMOVED lines=11> */
.L_x_259:
[----:B------:R-:W-:Y:S05]  /*60c0*/  BSYNC B1 ;  /* 0x0000000000017941 */ /* 0x000fea0003800000 */
.L_x_258:
[----:B-1----:R-:W-:Y:S01]  /*60d0*/  @!P4 IMAD R11, R134, R153, R10 ;  /* 0x00000099860bc224 */ /* 0x002fe200078e020a */
[----:B------:R-:W-:Y:S04]  /*60e0*/  BSSY B1, `(.L_x_260) ;  /* 0x0000006000017945 */ /* 0x000fe80003800000 */
[----:B------:R1:W-:Y:S01]  /*60f0*/  @!P4 STG.E.U8 desc[UR36][R6.64+0xd8], R11 ;  /* 0x0000d80b0600c986 */ /* 0x0003e2000c101124 */
[----:B------:R-:W-:Y:S05]  /*6100*/  @P3 BRA `(.L_x_261) ;  /* 0x00000000000c3947 */ /* 0x000fea0003800000 */
[----:B------:R-:W1:Y:S02]  /*6110*/  LDG.E.U8 R164, desc[UR36][R8.64+0xd9] ;  /* 0x0000d92408a47981 */ /* 0x000e64000c1e1100 */
[----:B-1----:R-:W-:-:S05]  /*6120*/  PRMT R11, R164, 0x8880, RZ ;  /* 0x00008880a40b7816 */ /* 0x002fca00000000ff */
[----:B------:R-:W-:-:S07]  /*6130*/  IMAD R10, R11, R152, RZ ;  /* 0x000000980b0a7224 */ /* 0x000fce00078e02ff */
.L_x_261:
[----:B------:R-:W-:Y:S05]  /*6140*/  BSYNC B1 ;  /* 0x0000000000017941 */ /* 0x000fea0003800000 */
.L_x_260:
[----:B------:R-:W-:Y:S01]  /*6150*/  @!P3 IMAD R135, R135, R153, R10 ;  /* 0x000000998787b224 */ /* 0x000fe200078e020a */
[----:B------:R-:W-:Y:S04]  /*6160*/  BSSY B1, `(.L_x_262) ;  /* 0x0000006000017945 */ /* 0x000fe80003800000 */
[----:B------:R0:W-:Y:S01]  /*6170*/  @!P3 STG.E.U8 desc[UR36][R6.64+0xd9], R135 ;  /* 0x0000d9870600b986 */ /* 0x0001e2000c101124 */
[----:B------:R-:W-:Y:S05]  /*6180*/  @P5 BRA `(.L_x_263) ;  /* 0x00000000000c5947 */ /* 0x000fea0003800000 */
[----:B------:R-:W1:Y:S02]  /*6190*/  LDG.E.U8 R164, desc[UR36][R2.64+0xe0] ;  /* 0x0000e02402a47981 */ /* 0x000e64000c1e1100 */
[----:B-1----:R-:W-:-:S05]  /*61a0*/  PRMT R11, R164, 0x8880, RZ ;  /* 0x00008880a40b7816 */ /* 0x002fca00000000ff */
[----:B------:R-:W-:-:S07]  /*61b0*/  IMAD R10, R11, R152, RZ ;  /* 0x000000980b0a7224 */ /* 0x000fce00078e02ff */
.L_x_263:
[----:B------:R-:W-:Y:S05]  /*61c0*/  BSYNC B1 ;  /* 0x0000000000017941 */ /* 0x000fea0003800000 */
.L_x_262:
[----:B-1----:R-:W-:Y:S01]  /*61d0*/  @!P5 IMAD R11, R136, R153, R10 ;  /* 0x00000099880bd224 */ /* 0x002fe200078e020a */
[----:B------:R-:W-:Y:S04]  /*61e0*/  BSSY B1, `(.L_x_264) ;  /* 0x0000006000017945 */ /* 0x000fe80003800000 */
[----:B------:R1:W-:Y:S01]  /*61f0*/  @!P5 STG.E.U8 desc[UR36][R4.64+0xe0], R11 ;  /* 0x0000e00b0400d986 */ /* 0x0003e2000c101124 */
[----:B------:R-:W-:Y:S05]  /*6200*/  @P2 BRA `(.L_x_265) ;  /* 0x00000000000c2947 */ /* 0x000fea0003800000 */
[----:B------:R-:W1:Y:S02]  /*6210*/  LDG.E.U8 R164, desc[UR36][R2.64+0xe1] ;  /* 0x0000e12402a47981 */ /* 0x000e64000c1e1100 */
[----:B-1----:R-:W-:-:S05]  /*6220*/  PRMT R11, R164, 0x8880, RZ ;  /* 0x00008880a40b7816 */ /* 0x002fca00000000ff */
[----:B------:R-:W-:-:S07]  /*6230*/  IMAD R10, R11, R152, RZ ;  /* 0x000000980b0a7224 */ /* 0x000fce00078e02ff */
.L_x_265:
[----:B------:R-:W-:Y:S05]  /*6240*/  BSYNC B1 ;  /* 0x0000000000017941 */ /* 0x000fea0003800000 */
.L_x_264:
        /* <DEDUP_REMOVED lines=11> */
.L_x_267:
[----:B------:R-:W-:Y:S05]  /*6300*/  BSYNC B1 ;  /* 0x0000000000017941 */ /* 0x000fea0003800000 */
.L_x_266:
[----:B-1----:R-:W-:Y:S01]  /*6310*/  @!P4 IMAD R11, R138, R153, R10 ;  /* 0x000000998a0bc224 */ /* 0x002fe200078e020a */
[----:B------:R-:W-:Y:S04]  /*6320*/  BSSY B1, `(.L_x_268) ;  /* 0x0000006000017945 */ /* 0x000fe80003800000 */
[----:B------:R1:W-:Y:S01]  /*6330*/  @!P4 STG.E.U8 desc[UR36][R6.64+0xe0], R11 ;  /* 0x0000e00b0600c986 */ /* 0x0003e2000c101124 */
[----:B------:R-:W-:Y:S05]  /*6340*/  @P3 BRA `(.L_x_269) ;  /* 0x00000000000c3947 */ /* 0x000fea0003800000 */
[----:B------:R-:W1:Y:S02]  /*6350*/  LDG.E.U8 R164, desc[UR36][R8.64+0xe1] ;  /* 0x0000e12408a47981 */ /* 0x000e64000c1e1100 */
[----:B-1----:R-:W-:-:S05]  /*6360*/  PRMT R11, R164, 0x8880, RZ ;  /* 0x00008880a40b7816 */ /* 0x002fca00000000ff */
[----:B------:R-:W-:-:S07]  /*6370*/  IMAD R10, R11, R152, RZ ;  /* 0x000000980b0a7224 */ /* 0x000fce00078e02ff */
.L_x_269:
[----:B------:R-:W-:Y:S05]  /*6380*/  BSYNC B1 ;  /* 0x0000000000017941 */ /* 0x000fea0003800000 */
.L_x_268:
[----:B------:R-:W-:Y:S01]  /*6390*/  @!P3 IMAD R139, R139, R153, R10 ;  /* 0x000000998b8bb224 */ /* 0x000fe200078e020a */
[----:B------:R-:W-:Y:S04]  /*63a0*/  BSSY B1, `(.L_x_270) ;  /* 0x0000006000017945 */ /* 0x000fe80003800000 */
[----:B------:R0:W-:Y:S01]  /*63b0*/  @!P3 STG.E.U8 desc[UR36][R6.64+0xe1], R139 ;  /* 0x0000e18b0600b986 */ /* 0x0001e2000c101124 */
[----:B------:R-:W-:Y:S05]  /*63c0*/  @P5 BRA `(.L_x_271) ;  /* 0x00000000000c5947 */ /* 0x000fea0003800000 */
[----:B------:R-:W1:Y:S02]  /*63d0*/  LDG.E.U8 R164, desc[UR36][R2.64+0xe8] ;  /* 0x0000e82402a47981 */ /* 0x000e64000c1e1100 */
[----:B-1----:R-:W-:-:S05]  /*63e0*/  PRMT R11, R164, 0x8880, RZ ;  /* 0x00008880a40b7816 */ /* 0x002fca00000000ff */
[----:B------:R-:W-:-:S07]  /*63f0*/  IMAD R10, R11, R152, RZ ;  /* 0x000000980b0a7224 */ /* 0x000fce00078e02ff */
.L_x_271:
[----:B------:R-:W-:Y:S05]  /*6400*/  BSYNC B1 ;  /* 0x0000000000017941 */ /* 0x000fea0003800000 */
.L_x_270:
[----:B-1----:R-:W-:Y:S01]  /*6410*/  @!P5 IMAD R11, R140, R153, R10 ;  /* 0x000000998c0bd224 */ /* 0x002fe200078e020a */
[----:B------:R-:W-:Y:S04]  /*6420*/  BSSY B1, `(.L_x_272) ;  /* 0x0000006000017945 */ /* 0x000fe80003800000 */
[----:B------:R1:W-:Y:S01]  /*6430*/  @!P5 STG.E.U8 desc[UR36][R4.64+0xe8], R11 ;  /* 0x0000e80b0400d986 */ /* 0x0003e2000c101124 */
[----:B------:R-:W-:Y:S05]  /*6440*/  @P2 BRA `(.L_x_273) ;  /* 0x00000000000c2947 */ /* 0x000fea0003800000 */
[----:B------:R-:W1:Y:S02]  /*6450*/  LDG.E.U8 R164, desc[UR36][R2.64+0xe9] ;  /* 0x0000e92402a47981 */ /* 0x000e64000c1e1100 */
[----:B-1----:R-:W-:-:S05]  /*6460*/  PRMT R11, R164, 0x8880, RZ ;  /* 0x00008880a40b7816 */ /* 0x002fca00000000ff */
[----:B------:R-:W-:-:S07]  /*6470*/  IMAD R10, R11, R152, RZ ;  /* 0x000000980b0a7224 */ /* 0x000fce00078e02ff */
.L_x_273:
[----:B------:R-:W-:Y:S05]  /*6480*/  BSYNC B1 ;  /* 0x0000000000017941 */ /* 0x000fea0003800000 */
.L_x_272:
        /* <DEDUP_REMOVED lines=11> */
.L_x_275:
[----:B------:R-:W-:Y:S05]  /*6540*/  BSYNC B1 ;  /* 0x0000000000017941 */ /* 0x000fea0003800000 */
.L_x_274:
[----:B-1----:R-:W-:Y:S01]  /*6550*/  @!P4 IMAD R11, R142, R153, R10 ;  /* 0x000000998e0bc224 */ /* 0x002fe200078e020a */
[----:B------:R-:W-:Y:S04]  /*6560*/  BSSY B1, `(.L_x_276) ;  /* 0x0000006000017945 */ /* 0x000fe80003800000 */
[----:B------:R1:W-:Y:S01]  /*6570*/  @!P4 STG.E.U8 desc[UR36][R6.64+0xe8], R11 ;  /* 0x0000e80b0600c986 */ /* 0x0003e2000c101124 */
[----:B------:R-:W-:Y:S05]  /*6580*/  @P3 BRA `(.L_x_277) ;  /* 0x00000000000c3947 */ /* 0x000fea0003800000 */
[----:B------:R-:W1:Y:S02]  /*6590*/  LDG.E.U8 R164, desc[UR36][R8.64+0xe9] ;  /* 0x0000e92408a47981 */ /* 0x000e64000c1e1100 */
[----:B-1----:R-:W-:-:S05]  /*65a0*/  PRMT R11, R164, 0x8880, RZ ;  /* 0x00008880a40b7816 */ /* 0x002fca00000000ff */
[----:B------:R-:W-:-:S07]  /*65b0*/  IMAD R10, R11, R152, RZ ;  /* 0x000000980b0a7224 */ /* 0x000fce00078e02ff */
.L_x_277:
[----:B------:R-:W-:Y:S05]  /*65c0*/  BSYNC B1 ;  /* 0x0000000000017941 */ /* 0x000fea0003800000 */
.L_x_276:
[----:B------:R-:W-:Y:S01]  /*65d0*/  @!P3 IMAD R143, R143, R153, R10 ;  /* 0x000000998f8fb224 */ /* 0x000fe200078e020a */
[----:B------:R-:W-:Y:S04]  /*65e0*/  BSSY B1, `(.L_x_278) ;  /* 0x0000006000017945 */ /* 0x000fe80003800000 */
[----:B------:R0:W-:Y:S01]  /*65f0*/  @!P3 STG.E.U8 desc[UR36][R6.64+0xe9], R143 ;  /* 0x0000e98f0600b986 */ /* 0x0001e2000c101124 */
[----:B------:R-:W-:Y:S05]  /*6600*/  @P5 BRA `(.L_x_279) ;  /* 0x00000000000c5947 */ /* 0x000fea0003800000 */
[----:B------:R-:W1:Y:S02]  /*6610*/  LDG.E.U8 R164, desc[UR36][R2.64+0xf0] ;  /* 0x0000f02402a47981 */ /* 0x000e64000c1e1100 */
[----:B-1----:R-:W-:-:S05]  /*6620*/  PRMT R11, R164, 0x8880, RZ ;  /* 0x00008880a40b7816 */ /* 0x002fca00000000ff */
[----:B------:R-:W-:-:S07]  /*6630*/  IMAD R10, R11, R152, RZ ;  /* 0x000000980b0a7224 */ /* 0x000fce00078e02ff */
.L_x_279:
[----:B------:R-:W-:Y:S05]  /*6640*/  BSYNC B1 ;  /* 0x0000000000017941 */ /* 0x000fea0003800000 */
.L_x_278:
[----:B-1----:R-:W-:Y:S01]  /*6650*/  @!P5 IMAD R11, R144, R153, R10 ;  /* 0x00000099900bd224 */ /* 0x002fe200078e020a */
[----:B------:R-:W-:Y:S04]  /*6660*/  BSSY B1, `(.L_x_280) ;  /* 0x0000006000017945 */ /* 0x000fe80003800000 */
[----:B------:R1:W-:Y:S01]  /*6670*/  @!P5 STG.E.U8 desc[UR36][R4.64+0xf0], R11 ;  /* 0x0000f00b0400d986 */ /* 0x0003e2000c101124 */
[----:B------:R-:W-:Y:S05]  /*6680*/  @P2 BRA `(.L_x_281) ;  /* 0x00000000000c2947 */ /* 0x000fea0003800000 */
[----:B------:R-:W1:Y:S02]  /*6690*/  LDG.E.U8 R164, desc[UR36][R2.64+0xf1] ;  /* 0x0000f12402a47981 */ /* 0x000e64000c1e1100 */
[----:B-1----:R-:W-:-:S05]  /*66a0*/  PRMT R11, R164, 0x8880, RZ ;  /* 0x00008880a40b7816 */ /* 0x002fca00000000ff */
[----:B------:R-:W-:-:S07]  /*66b0*/  IMAD R10, R11, R152, RZ ;  /* 0x000000980b0a7224 */ /* 0x000fce00078e02ff */
.L_x_281:
[----:B------:R-:W-:Y:S05]  /*66c0*/  BSYNC B1 ;  /* 0x0000000000017941 */ /* 0x000fea0003800000 */
.L_x_280:
[C---:B------:R-:W-:Y:S01]  /*66d0*/  ISETP.LT.OR P4, PT, R0.reuse, 0xf1, !P0 ;  /* 0x000000f10000780c */ /* 0x040fe20004781670 */
[----:B------:R-:W-:Y:S01]  /*66e0*/  @!P2 IMAD R145, R145, R153, R10 ;  /* 0x000000999191a224 */ /* 0x000fe200078e020a */
[----:B------:R-:W-:Y:S01]  /*66f0*/  BSSY B1, `(.L_x_282) ;  /* 0x000000a000017945 */ /* 0x000fe20003800000 */
[C---:B------:R-:W-:Y:S02]  /*6700*/  ISETP.LT.OR P3, PT, R0.reuse, 0xf2, !P0 ;  /* 0x000000f20000780c */ /* 0x040fe40004761670 */
        /* <DEDUP_REMOVED lines=8> */
.L_x_283:
[----:B------:R-:W-:Y:S05]  /*6790*/  BSYNC B1 ;  /* 0x0000000000017941 */ /* 0x000fea0003800000 */
.L_x_282:
[----:B-1----:R-:W-:Y:S01]  /*67a0*/  @!P4 IMAD R11, R146, R153, R10 ;  /* 0x00000099920bc224 */ /* 0x002fe200078e020a */
[----:B------:R-:W-:Y:S04]  /*67b0*/  BSSY B1, `(.L_x_284) ;  /* 0x0000006000017945 */ /* 0x000fe80003800000 */
[----:B------:R1:W-:Y:S01]  /*67c0*/  @!P4 STG.E.U8 desc[UR36][R6.64+0xf0], R11 ;  /* 0x0000f00b0600c986 */ /* 0x0003e2000c101124 */
[----:B------:R-:W-:Y:S05]  /*67d0*/  @P3 BRA `(.L_x_285) ;  /* 0x00000000000c3947 */ /* 0x000fea0003800000 */
[----:B------:R-:W1:Y:S02]  /*67e0*/  LDG.E.U8 R164, desc[UR36][R8.64+0xf1] ;  /* 0x0000f12408a47981 */ /* 0x000e64000c1e1100 */
[----:B-1----:R-:W-:-:S05]  /*67f0*/  PRMT R11, R164, 0x8880, RZ ;  /* 0x00008880a40b7816 */ /* 0x002fca00000000ff */
[----:B------:R-:W-:-:S07]  /*6800*/  IMAD R10, R11, R152, RZ ;  /* 0x000000980b0a7224 */ /* 0x000fce00078e02ff */
.L_x_285:
[----:B------:R-:W-:Y:S05]  /*6810*/  BSYNC B1 ;  /* 0x0000000000017941 */ /* 0x000fea0003800000 */
.L_x_284:
[----:B------:R-:W-:Y:S01]  /*6820*/  @!P3 IMAD R147, R147, R153, R10 ;  /* 0x000000999393b224 */ /* 0x000fe200078e020a */
[----:B------:R-:W-:Y:S04]  /*6830*/  BSSY B1, `(.L_x_286) ;  /* 0x0000006000017945 */ /* 0x000fe80003800000 */
[----:B------:R0:W-:Y:S01]  /*6840*/  @!P3 STG.E.U8 desc[UR36][R6.64+0xf1], R147 ;  /* 0x0000f1930600b986 */ /* 0x0001e2000c101124 */
[----:B------:R-:W-:Y:S05]  /*6850*/  @P2 BRA `(.L_x_287) ;  /* 0x00000000000c2947 */ /* 0x000fea0003800000 */
[----:B------:R-:W1:Y:S02]  /*6860*/  LDG.E.U8 R164, desc[UR36][R2.64+0xf8] ;  /* 0x0000f82402a47981 */ /* 0x000e64000c1e1100 */
[----:B-1----:R-:W-:-:S05]  /*6870*/  PRMT R11, R164, 0x8880, RZ ;  /* 0x00008880a40b7816 */ /* 0x002fca00000000ff */
[----:B------:R-:W-:-:S07]  /*6880*/  IMAD R10, R11, R152, RZ ;  /* 0x000000980b0a7224 */ /* 0x000fce00078e02ff */
.L_x_287:
[----:B------:R-:W-:Y:S05]  /*6890*/  BSYNC B1 ;  /* 0x0000000000017941 */ /* 0x000fea0003800000 */
.L_x_286:
[----:B-1----:R-:W-:Y:S01]  /*68a0*/  @!P2 IMAD R11, R148, R153, R10 ;  /* 0x00000099940ba224 */ /* 0x002fe200078e020a */
[----:B------:R-:W-:Y:S04]  /*68b0*/  BSSY B1, `(.L_x_288) ;  /* 0x0000006000017945 */ /* 0x000fe80003800000 */
[----:B------:R1:W-:Y:S01]  /*68c0*/  @!P2 STG.E.U8 desc[UR36][R4.64+0xf8], R11 ;  /* 0x0000f80b0400a986 */ /* 0x0003e2000c101124 */
[----:B------:R-:W-:Y:S05]  /*68d0*/  @P1 BRA `(.L_x_289) ;  /* 0x00000000000c1947 */ /* 0x000fea0003800000 */
[----:B------:R-:W1:Y:S02]  /*68e0*/  LDG.E.U8 R164, desc[UR36][R2.64+0xf9] ;  /* 0x0000f92402a47981 */ /* 0x000e64000c1e1100 */
[----:B-1----:R-:W-:-:S05]  /*68f0*/  PRMT R11, R164, 0x8880, RZ ;  /* 0x00008880a40b7816 */ /* 0x002fca00000000ff */
[----:B------:R-:W-:-:S07]  /*6900*/  IMAD R10, R11, R152, RZ ;  /* 0x000000980b0a7224 */ /* 0x000fce00078e02ff */
.L_x_289:
[----:B------:R-:W-:Y:S05]  /*6910*/  BSYNC B1 ;  /* 0x0000000000017941 */ /* 0x000fea0003800000 */
.L_x_288:
[----:B------:R-:W-:Y:S01]  /*6920*/  @!P1 IMAD R149, R149, R153, R10 ;  /* 0x0000009995959224 */ /* 0x000fe200078e020a */
[----:B------:R-:W-:Y:S04]  /*6930*/  BSSY B1, `(.L_x_290) ;  /* 0x0000006000017945 */ /* 0x000fe80003800000 */
[----:B------:R0:W-:Y:S01]  /*6940*/  @!P1 STG.E.U8 desc[UR36][R4.64+0xf9], R149 ;  /* 0x0000f99504009986 */ /* 0x0001e2000c101124 */
[----:B------:R-:W-:Y:S05]  /*6950*/  @P5 BRA `(.L_x_291) ;  /* 0x00000000000c5947 */ /* 0x000fea0003800000 */
[----:B------:R-:W0:Y:S02]  /*6960*/  LDG.E.U8 R164, desc[UR36][R8.64+0xf8] ;  /* 0x0000f82408a47981 */ /* 0x000e24000c1e1100 */
[----:B0-----:R-:W-:-:S05]  /*6970*/  PRMT R3, R164, 0x8880, RZ ;  /* 0x00008880a4037816 */ /* 0x001fca00000000ff */
[----:B------:R-:W-:-:S07]  /*6980*/  IMAD R10, R3, R152, RZ ;  /* 0x00000098030a7224 */ /* 0x000fce00078e02ff */
.L_x_291:
[----:B------:R-:W-:Y:S05]  /*6990*/  BSYNC B1 ;  /* 0x0000000000017941 */ /* 0x000fea0003800000 */
.L_x_290:
[----:B0-----:R-:W-:Y:S01]  /*69a0*/  @!P5 IMAD R3, R150, R153, R10 ;  /* 0x000000999603d224 */ /* 0x001fe200078e020a */
[----:B------:R-:W-:Y:S01]  /*69b0*/  ISETP.LT.OR P0, PT, R0, 0xfa, !P0 ;  /* 0x000000fa0000780c */ /* 0x000fe20004701670 */
[----:B------:R-:W-:Y:S03]  /*69c0*/  BSSY B1, `(.L_x_292) ;  /* 0x0000006000017945 */ /* 0x000fe60003800000 */
[----:B------:R0:W-:Y:S09]  /*69d0*/  @!P5 STG.E.U8 desc[UR36][R6.64+0xf8], R3 ;  /* 0x0000f8030600d986 */ /* 0x0001f2000c101124 */
[----:B------:R-:W-:Y:S05]  /*69e0*/  @P0 BRA `(.L_x_293) ;  /* 0x00000000000c0947 */ /* 0x000fea0003800000 */
[----:B------:R-:W0:Y:S02]  /*69f0*/  LDG.E.U8 R164, desc[UR36][R8.64+0xf9] ;  /* 0x0000f92408a47981 */ /* 0x000e24000c1e1100 */
[----:B0-----:R-:W-:-:S05]  /*6a00*/  PRMT R3, R164, 0x8880, RZ ;  /* 0x00008880a4037816 */ /* 0x001fca00000000ff */
[----:B------:R-:W-:-:S07]  /*6a10*/  IMAD R10, R3, R152, RZ ;  /* 0x00000098030a7224 */ /* 0x000fce00078e02ff */
.L_x_293:
[----:B------:R-:W-:Y:S05]  /*6a20*/  BSYNC B1 ;  /* 0x0000000000017941 */ /* 0x000fea0003800000 */
.L_x_292:
[----:B------:R-:W-:Y:S01]  /*6a30*/  IMAD R151, R151, R153, R10 ;  /* 0x0000009997977224 */ /* 0x000fe200078e020a */
[----:B------:R-:W-:Y:S06]  /*6a40*/  @P0 BRA `(.L_x_294) ;  /* 0x0000001800100947 */ /* 0x000fec0003800000 */
[----:B------:R0:W-:Y:S01]  /*6a50*/  STG.E.U8 desc[UR36][R6.64+0xf9], R151 ;  /* 0x0000f99706007986 */ /* 0x0001e2000c101124 */
[----:B------:R-:W-:Y:S05]  /*6a60*/  BRA `(.L_x_294) ;  /* 0x0000001800087947 */ /* 0x000fea0003800000 */
.L_x_37:
[C---:B------:R-:W-:Y:S02]  /*6a70*/  ISETP.GE.AND P1, PT, R22.reuse, 0x1, PT ;  /* 0x000000011600780c */ /* 0x040fe40003f26270 */
[----:B------:R-:W-:Y:S02]  /*6a80*/  ISETP.GE.AND P0, PT, R22, 0x9, PT ;  /* 0x000000091600780c */ /* 0x000fe40003f06270 */
[C---:B------:R-:W-:Y:S02]  /*6a90*/  ISETP.LT.OR P4, PT, R0.reuse, 0x1, !P1 ;  /* 0x000000010000780c */ /* 0x040fe40004f81670 */
[C---:B------:R-:W-:Y:S02]  /*6aa0*/  ISETP.LT.OR P3, PT, R0.reuse, 0x2, !P1 ;  /* 0x000000020000780c */ /* 0x040fe40004f61670 */
[C---:B------:R-:W-:Y:S02]  /*6ab0*/  ISETP.LT.OR P2, PT, R0.reuse, 0x1, !P0 ;  /* 0x000000010000780c */ /* 0x040fe40004741670 */
[----:B------:R-:W-:-:S07]  /*6ac0*/  ISETP.LT.OR P5, PT, R0, 0x2, !P0 ;  /* 0x000000020000780c */ /* 0x000fce00047a1670 */
[-C--:B------:R-:W-:Y:S02]  /*6ad0*/  @!P4 IMAD R3, R24, R153.reuse, RZ ;  /* 0x000000991803c224 */ /* 0x080fe400078e02ff */
[-C--:B------:R-:W-:Y:S02]  /*6ae0*/  @!P3 IMAD R25, R25, R153.reuse, RZ ;  /* 0x000000991919b224 */ /* 0x080fe400078e02ff */
[-C--:B------:R-:W-:Y:S01]  /*6af0*/  @!P2 IMAD R9, R26, R153.reuse, RZ ;  /* 0x000000991a09a224 */ /* 0x080fe200078e02ff */
[----:B------:R0:W-:Y:S01]  /*6b00*/  @!P4 STG.E.U8 desc[UR36][R4.64], R3 ;  /* 0x000000030400c986 */ /* 0x0001e2000c101124 */
[C---:B------:R-:W-:Y:S01]  /*6b10*/  ISETP.LT.OR P4, PT, R0.reuse, 0x9, !P1 ;  /* 0x000000090000780c */ /* 0x040fe20004f81670 */
[----:B------:R-:W-:Y:S02]  /*6b20*/  @!P5 IMAD R27, R27, R153, RZ ;  /* 0x000000991b1bd224 */ /* 0x000fe400078e02ff */
[----:B------:R-:W-:Y:S01]  /*6b30*/  @!P3 STG.E.U8 desc[UR36][R4.64+0x1], R25 ;  /* 0x000001190400b986 */ /* 0x000fe2000c101124 */
[----:B------:R-:W-:-:S03]  /*6b40*/  ISETP.LT.OR P3, PT, R0, 0xa, !P1 ;  /* 0x0000000a0000780c */ /* 0x000fc60004f61670 */
[----:B------:R1:W-:Y:S01]  /*6b50*/  @!P2 STG.E.U8 desc[UR36][R6.64], R9 ;  /* 0x000000090600a986 */ /* 0x0003e2000c101124 */
[----:B------:R-:W-:-:S03]  /*6b60*/  ISETP.LT.OR P2, PT, R0, 0x9, !P0 ;  /* 0x000000090000780c */ /* 0x000fc60004741670 */
[----:B------:R-:W-:Y:S01]  /*6b70*/  @!P5 STG.E.U8 desc[UR36][R6.64+0x1], R27 ;  /* 0x0000011b0600d986 */ /* 0x000fe2000c101124 */
[----:B------:R-:W-:Y:S01]  /*6b80*/  ISETP.LT.OR P5, PT, R0, 0xa, !P0 ;  /* 0x0000000a0000780c */ /* 0x000fe200047a1670 */
[----:B------:R-:W-:-:S04]  /*6b90*/  @!P4 IMAD R11, R28, R153, RZ ;  /* 0x000000991c0bc224 */ /* 0x000fc800078e02ff */
[-C--:B------:R-:W-:Y:S01]  /*6ba0*/  @!P3 IMAD R29, R29, R153.reuse, RZ ;  /* 0x000000991d1db224 */ /* 0x080fe200078e02ff */
[----:B------:R-:W-:Y:S01]  /*6bb0*/  @!P4 STG.E.U8 desc[UR36][R4.64+0x8], R11 ;  /* 0x0000080b0400c986 */ /* 0x000fe2000c101124 */
[----:B------:R-:W-:Y:S02]  /*6bc0*/  ISETP.LT.OR P4, PT, R0, 0x11, !P1 ;  /* 0x000000110000780c */ /* 0x000fe40004f81670 */
[-C--:B0-----:R-:W-:Y:S01]  /*6bd0*/  @!P2 IMAD R3, R30, R153.reuse, RZ ;  /* 0x000000991e03a224 */ /* 0x081fe200078e02ff */
[----:B------:R-:W-:Y:S01]  /*6be0*/  @!P3 STG.E.U8 desc[UR36][R4.64+0x9], R29 ;  /* 0x0000091d0400b986 */ /* 0x000fe2000c101124 */
[C---:B------:R-:W-:Y:S02]  /*6bf0*/  ISETP.LT.OR P3, PT, R0.reuse, 0x12, !P1 ;  /* 0x000000120000780c */ /* 0x040fe40004f61670 */
[----:B------:R-:W-:Y:S01]  /*6c00*/  @!P5 IMAD R31, R31, R153, RZ ;  /* 0x000000991f1fd224 */ /* 0x000fe200078e02ff */
[----:B------:R0:W-:Y:S01]  /*6c10*/  @!P2 STG.E.U8 desc[UR36][R6.64+0x8], R3 ;  /* 0x000008030600a986 */ /* 0x0001e2000c101124 */
[----:B------:R-:W-:-:S03]  /*6c20*/  ISETP.LT.OR P2, PT, R0, 0x11, !P0 ;  /* 0x000000110000780c */ /* 0x000fc60004741670 */
[----:B------:R-:W-:Y:S01]  /*6c30*/  @!P5 STG.E.U8 desc[UR36][R6.64+0x9], R31 ;  /* 0x0000091f0600d986 */ /* 0x000fe2000c101124 */
[----:B------:R-:W-:Y:S01]  /*6c40*/  ISETP.LT.OR P5, PT, R0, 0x12, !P0 ;  /* 0x000000120000780c */ /* 0x000fe200047a1670 */
[----:B-1----:R-:W-:-:S04]  /*6c50*/  @!P4 IMAD R9, R32, R153, RZ ;  /* 0x000000992009c224 */ /* 0x002fc800078e02ff */
        /* <DEDUP_REMOVED lines=301> */
[----:B------:R1:W-:Y:S01]  /*7f30*/  @!P4 STG.E.U8 desc[UR36][R4.64+0xd8], R11 ;  /* 0x0000d80b0400c986 */ /* 0x0003e2000c101124 */
        /* <DEDUP_REMOVED lines=13> */
[-C--:B-1----:R-:W-:Y:S01]  /*8010*/  @!P2 IMAD R11, R138, R153.reuse, RZ ;  /* 0x000000998a0ba224 */ /* 0x082fe200078e02ff */
[----:B------:R-:W-:Y:S01]  /*8020*/  @!P3 STG.E.U8 desc[UR36][R4.64+0xe1], R137 ;  /* 0x0000e1890400b986 */ /* 0x000fe2000c101124 */
[C---:B------:R-:W-:Y:S02]  /*8030*/  ISETP.LT.OR P3, PT, R0.reuse, 0xea, !P1 ;  /* 0x000000ea0000780c */ /* 0x040fe40004f61670 */
[----:B------:R-:W-:Y:S01]  /*8040*/  @!P5 IMAD R139, R139, R153, RZ ;  /* 0x000000998b8bd224 */ /* 0x000fe200078e02ff */
[----:B------:R1:W-:Y:S01]  /*8050*/  @!P2 STG.E.U8 desc[UR36][R6.64+0xe0], R11 ;  /* 0x0000e00b0600a986 */ /* 0x0003e2000c101124 */
[----:B------:R-:W-:-:S03]  /*8060*/  ISETP.LT.OR P2, PT, R0, 0xe9, !P0 ;  /* 0x000000e90000780c */ /* 0x000fc60004741670 */
[----:B------:R-:W-:Y:S01]  /*8070*/  @!P5 STG.E.U8 desc[UR36][R6.64+0xe1], R139 ;  /* 0x0000e18b0600d986 */ /* 0x000fe2000c101124 */
[----:B------:R-:W-:Y:S01]  /*8080*/  ISETP.LT.OR P5, PT, R0, 0xea, !P0 ;  /* 0x000000ea0000780c */ /* 0x000fe200047a1670 */
[----:B0-----:R-:W-:-:S04]  /*8090*/  @!P4 IMAD R3, R140, R153, RZ ;  /* 0x000000998c03c224 */ /* 0x001fc800078e02ff */
[-C--:B------:R-:W-:Y:S01]  /*80a0*/  @!P3 IMAD R141, R141, R153.reuse, RZ ;  /* 0x000000998d8db224 */ /* 0x080fe200078e02ff */
[----:B------:R0:W-:Y:S01]  /*80b0*/  @!P4 STG.E.U8 desc[UR36][R4.64+0xe8], R3 ;  /* 0x0000e8030400c986 */ /* 0x0001e2000c101124 */
[----:B------:R-:W-:Y:S02]  /*80c0*/  ISETP.LT.OR P4, PT, R0, 0xf2, !P1 ;  /* 0x000000f20000780c */ /* 0x000fe40004f81670 */
[-C--:B--2---:R-:W-:Y:S01]  /*80d0*/  @!P2 IMAD R9, R142, R153.reuse, RZ ;  /* 0x000000998e09a224 */ /* 0x084fe200078e02ff */
[----:B------:R-:W-:Y:S01]  /*80e0*/  @!P3 STG.E.U8 desc[UR36][R4.64+0xe9], R141 ;  /* 0x0000e98d0400b986 */ /* 0x000fe2000c101124 */
[C---:B------:R-:W-:Y:S02]  /*80f0*/  ISETP.LT.OR P3, PT, R0.reuse, 0xf1, !P1 ;  /* 0x000000f10000780c */ /* 0x040fe40004f61670 */
[----:B------:R-:W-:Y:S01]  /*8100*/  @!P5 IMAD R143, R143, R153, RZ ;  /* 0x000000998f8fd224 */ /* 0x000fe200078e02ff */
[----:B------:R-:W-:Y:S01]  /*8110*/  @!P2 STG.E.U8 desc[UR36][R6.64+0xe8], R9 ;  /* 0x0000e8090600a986 */ /* 0x000fe2000c101124 */
[----:B------:R-:W-:-:S03]  /*8120*/  ISETP.LT.OR P2, PT, R0, 0xf1, !P0 ;  /* 0x000000f10000780c */ /* 0x000fc60004741670 */
[----:B------:R-:W-:Y:S01]  /*8130*/  @!P5 STG.E.U8 desc[UR36][R6.64+0xe9], R143 ;  /* 0x0000e98f0600d986 */ /* 0x000fe2000c101124 */
[----:B------:R-:W-:Y:S01]  /*8140*/  ISETP.LT.OR P5, PT, R0, 0xf9, !P0 ;  /* 0x000000f90000780c */ /* 0x000fe200047a1670 */
[----:B------:R-:W-:-:S04]  /*8150*/  @!P4 IMAD R145, R145, R153, RZ ;  /* 0x000000999191c224 */ /* 0x000fc800078e02ff */
[-C--:B-1----:R-:W-:Y:S01]  /*8160*/  @!P3 IMAD R11, R144, R153.reuse, RZ ;  /* 0x00000099900bb224 */ /* 0x082fe200078e02ff */
[----:B------:R-:W-:Y:S01]  /*8170*/  @!P4 STG.E.U8 desc[UR36][R4.64+0xf1], R145 ;  /* 0x0000f1910400c986 */ /* 0x000fe2000c101124 */
[C---:B------:R-:W-:Y:S02]  /*8180*/  ISETP.LT.OR P4, PT, R0.reuse, 0xf2, !P0 ;  /* 0x000000f20000780c */ /* 0x040fe40004781670 */
[C---:B------:R-:W-:Y:S01]  /*8190*/  ISETP.LT.OR P0, PT, R0.reuse, 0xfa, !P0 ;  /* 0x000000fa0000780c */ /* 0x040fe20004701670 */
[----:B------:R1:W-:Y:S01]  /*81a0*/  @!P3 STG.E.U8 desc[UR36][R4.64+0xf0], R11 ;  /* 0x0000f00b0400b986 */ /* 0x0003e2000c101124 */
[----:B------:R-:W-:Y:S01]  /*81b0*/  ISETP.LT.OR P3, PT, R0, 0xf9, !P1 ;  /* 0x000000f90000780c */ /* 0x000fe20004f61670 */
[----:B0-----:R-:W-:Y:S01]  /*81c0*/  @!P2 IMAD R3, R146, R153, RZ ;  /* 0x000000999203a224 */ /* 0x001fe200078e02ff */
[----:B------:R-:W-:-:S04]  /*81d0*/  ISETP.LT.OR P1, PT, R0, 0xfa, !P1 ;  /* 0x000000fa0000780c */ /* 0x000fc80004f21670 */
[----:B------:R0:W-:Y:S03]  /*81e0*/  @!P2 STG.E.U8 desc[UR36][R6.64+0xf0], R3 ;  /* 0x0000f0030600a986 */ /* 0x0001e6000c101124 */
[-C--:B------:R-:W-:Y:S02]  /*81f0*/  @!P4 IMAD R147, R147, R153.reuse, RZ ;  /* 0x000000999393c224 */ /* 0x080fe400078e02ff */
[-C--:B-1----:R-:W-:Y:S02]  /*8200*/  @!P5 IMAD R11, R150, R153.reuse, RZ ;  /* 0x00000099960bd224 */ /* 0x082fe400078e02ff */
[-C--:B------:R-:W-:Y:S01]  /*8210*/  @!P3 IMAD R9, R148, R153.reuse, RZ ;  /* 0x000000999409b224 */ /* 0x080fe200078e02ff */
[----:B------:R0:W-:Y:S01]  /*8220*/  @!P4 STG.E.U8 desc[UR36][R6.64+0xf1], R147 ;  /* 0x0000f1930600c986 */ /* 0x0001e2000c101124 */
[-C--:B------:R-:W-:Y:S02]  /*8230*/  @!P1 IMAD R149, R149, R153.reuse, RZ ;  /* 0x0000009995959224 */ /* 0x080fe400078e02ff */
[----:B------:R-:W-:Y:S01]  /*8240*/  @!P0 IMAD R151, R151, R153, RZ ;  /* 0x0000009997978224 */ /* 0x000fe200078e02ff */
[----:B------:R0:W-:Y:S04]  /*8250*/  @!P3 STG.E.U8 desc[UR36][R4.64+0xf8], R9 ;  /* 0x0000f8090400b986 */ /* 0x0001e8000c101124 */
[----:B------:R0:W-:Y:S04]  /*8260*/  @!P1 STG.E.U8 desc[UR36][R4.64+0xf9], R149 ;  /* 0x0000f99504009986 */ /* 0x0001e8000c101124 */
[----:B------:R0:W-:Y:S04]  /*8270*/  @!P5 STG.E.U8 desc[UR36][R6.64+0xf8], R11 ;  /* 0x0000f80b0600d986 */ /* 0x0001e8000c101124 */
[----:B------:R0:W-:Y:S02]  /*8280*/  @!P0 STG.E.U8 desc[UR36][R6.64+0xf9], R151 ;  /* 0x0000f99706008986 */ /* 0x0001e4000c101124 */
.L_x_294:
[----:B------:R-:W-:Y:S05]  /*8290*/  BSYNC B0 ;  /* 0x0000000000007941 */ /* 0x000fea0003800000 */
.L_x_36:
[----:B0-----:R-:W2:Y:S01]  /*82a0*/  LDL.64 R2, [R1] ;  /* 0x0000000001027983 */ /* 0x001ea20000100a00 */
[----:B------:R-:W-:Y:S01]  /*82b0*/  ULDC.64 UR4, c[0x0][0x650] ;  /* 0x0001940000047ab9 */ /* 0x000fe20000000a00 */
[----:B------:R0:W-:Y:S01]  /*82c0*/  SYNCS.ARRIVE.TRANS64.A1T0 RZ, [R162+UR45], RZ ;  /* 0x000000ffa2ff79a7 */ /* 0x0001e2000810002d */
[----:B------:R-:W-:Y:S01]  /*82d0*/  PRMT R0, RZ, 0x7610, R0 ;  /* 0x00007610ff007816 */ /* 0x000fe20000000000 */
[----:B------:R-:W-:Y:S02]  /*82e0*/  IMAD.MOV.U32 R19, RZ, RZ, -0x1 ;  /* 0xffffffffff137424 */ /* 0x000fe400078e00ff */
[----:B------:R-:W-:Y:S01]  /*82f0*/  IMAD.MOV.U32 R22, RZ, RZ, -0x1 ;  /* 0xffffffffff167424 */ /* 0x000fe200078e00ff */
[----:B--2---:R-:W-:-:S04]  /*8300*/  LEA R18, P0, R2, R18, 0x1 ;  /* 0x0000001202127211 */ /* 0x004fc800078008ff */
[----:B------:R-:W-:Y:S01]  /*8310*/  LEA.HI.X R17, R2, R17, R23, 0x1, P0 ;  /* 0x0000001102117211 */ /* 0x000fe200000f0c17 */
[----:B------:R-:W-:Y:S01]  /*8320*/  IMAD.MOV.U32 R2, RZ, RZ, -0x1 ;  /* 0xffffffffff027424 */ /* 0x000fe200078e00ff */
[----:B------:R-:W-:-:S04]  /*8330*/  ISETP.GE.U32.AND P0, PT, R18, UR4, PT ;  /* 0x0000000412007c0c */ /* 0x000fc8000bf06070 */
[----:B------:R-:W-:-:S13]  /*8340*/  ISETP.GE.U32.AND.EX P0, PT, R17, UR5, PT, P0 ;  /* 0x0000000511007c0c */ /* 0x000fda000bf06100 */
[----:B0-----:R-:W-:Y:S05]  /*8350*/  @P0 BRA `(.L_x_295) ;  /* 0x0000000400700947 */ /* 0x001fea0003800000 */
[----:B------:R-:W0:Y:S01]  /*8360*/  S2R R10, SR_CTAID.X ;  /* 0x00000000000a7919 */ /* 0x000e220000002500 */
[----:B------:R-:W2:Y:S01]  /*8370*/  LDC.64 R8, c[0x0][0x628] ;  /* 0x00018a00ff087b82 */ /* 0x000ea20000000a00 */
[----:B------:R-:W-:Y:S01]  /*8380*/  ULDC UR4, c[0x0][0x150] ;  /* 0x0000540000047ab9 */ /* 0x000fe20000000800 */
[----:B---3--:R-:W-:Y:S01]  /*8390*/  IMAD.MOV.U32 R6, RZ, RZ, R18 ;  /* 0x000000ffff067224 */ /* 0x008fe200078e0012 */
[----:B------:R-:W3:Y:S01]  /*83a0*/  S2R R20, SR_CTAID.Y ;  /* 0x0000000000147919 */ /* 0x000ee20000002600 */
[----:B------:R-:W-:-:S04]  /*83b0*/  IMAD.MOV.U32 R7, RZ, RZ, R17 ;  /* 0x000000ffff077224 */ /* 0x000fc800078e0011 */
[----:B------:R-:W1:Y:S08]  /*83c0*/  LDC R15, c[0x0][0x144] ;  /* 0x00005100ff0f7b82 */ /* 0x000e700000000800 */
[----:B------:R-:W1:Y:S08]  /*83d0*/  LDC R0, c[0x0][0x630] ;  /* 0x00018c00ff007b82 */ /* 0x000e700000000800 */
[----:B------:R-:W1:Y:S01]  /*83e0*/  LDC.64 R12, c[0x0][0x620] ;  /* 0x00018800ff0c7b82 */ /* 0x000e620000000a00 */
[----:B--2---:R-:W-:-:S04]  /*83f0*/  ISETP.NE.U32.AND P0, PT, R8, RZ, PT ;  /* 0x000000ff0800720c */ /* 0x004fc80003f05070 */
[----:B------:R-:W-:Y:S02]  /*8400*/  ISETP.NE.AND.EX P0, PT, R9, RZ, PT, P0 ;  /* 0x000000ff0900720c */ /* 0x000fe40003f05300 */
[----:B0-----:R-:W-:-:S05]  /*8410*/  I2FP.F32.U32 R2, R10 ;  /* 0x0000000a00027245 */ /* 0x001fca0000201000 */
[----:B------:R-:W-:-:S04]  /*8420*/  FMUL R2, R2, UR4 ;  /* 0x0000000402027c20 */ /* 0x000fc80008400000 */
[----:B------:R0:W2:Y:S02]  /*8430*/  F2I.U32.TRUNC.NTZ R14, R2 ;  /* 0x00000002000e7305 */ /* 0x0000a4000020f000 */
[----:B---3--:R-:W-:Y:S05]  /*8440*/  @!P0 BRA `(.L_x_296) ;  /* 0x0000000000288947 */ /* 0x008fea0003800000 */
[----:B------:R-:W3:Y:S02]  /*8450*/  LDC R3, c[0x0][0x634] ;  /* 0x00018d00ff037b82 */ /* 0x000ee40000000800 */
[----:B---3--:R-:W-:-:S05]  /*8460*/  IADD3 R7, P0, R18, R3, RZ ;  /* 0x0000000312077210 */ /* 0x008fca0007f1e0ff */
[----:B-1----:R-:W-:-:S04]  /*8470*/  IMAD.X R11, RZ, RZ, R17, P0 ;  /* 0x000000ffff0b7224 */ /* 0x002fc800000e0611 */
[----:B0-----:R-:W-:-:S04]  /*8480*/  IMAD.WIDE.U32 R2, R11, R8, RZ ;  /* 0x000000080b027225 */ /* 0x001fc800078e00ff */
[----:B----4-:R-:W-:-:S04]  /*8490*/  IMAD.WIDE.U32 R4, P0, R7, R9, R2 ;  /* 0x0000000907047225 */ /* 0x010fc80007800002 */
[----:B------:R-:W-:-:S04]  /*84a0*/  IMAD.WIDE.U32 R2, R7, R8, RZ ;  /* 0x0000000807027225 */ /* 0x000fc800078e00ff */
[----:B------:R-:W-:Y:S01]  /*84b0*/  IMAD.X R7, RZ, RZ, RZ, P0 ;  /* 0x000000ffff077224 */ /* 0x000fe200000e06ff */
[----:B------:R-:W-:Y:S01]  /*84c0*/  IADD3 RZ, P0, R3, R4, RZ ;  /* 0x0000000403ff7210 */ /* 0x000fe20007f1e0ff */
[----:B------:R-:W-:-:S04]  /*84d0*/  IMAD.MOV.U32 R6, RZ, RZ, R5 ;  /* 0x000000ffff067224 */ /* 0x000fc800078e0005 */
[----:B------:R-:W-:-:S08]  /*84e0*/  IMAD.WIDE.U32.X R6, R11, R9, R6, P0 ;  /* 0x000000090b067225 */ /* 0x000fd000000e0406 */
.L_x_296:
[----:B------:R-:W3:Y:S01]  /*84f0*/  LDC.64 R26, c[0x0][0x640] ;  /* 0x00019000ff1a7b82 */ /* 0x000ee20000000a00 */
[-C--:B-1----:R-:W-:Y:S01]  /*8500*/  SHF.R.U64 R11, R6, R0.reuse, R7 ;  /* 0x00000000060b7219 */ /* 0x082fe20000001207 */
[----:B------:R-:W-:Y:S01]  /*8510*/  IMAD.MOV.U32 R19, RZ, RZ, R17 ;  /* 0x000000ffff137224 */ /* 0x000fe200078e0011 */
[----:B------:R-:W-:Y:S01]  /*8520*/  SHF.R.U32.HI R0, RZ, R0, R7 ;  /* 0x00000000ff007219 */ /* 0x000fe20000011607 */
[----:B--2---:R-:W-:Y:S01]  /*8530*/  IMAD.MOV R14, RZ, RZ, -R14 ;  /* 0x000000ffff0e7224 */ /* 0x004fe200078e0a0e */
[----:B----4-:R-:W-:Y:S01]  /*8540*/  IADD3 R5, P0, RZ, -R11, RZ ;  /* 0x8000000bff057210 */ /* 0x010fe20007f1e0ff */
[----:B------:R-:W-:Y:S01]  /*8550*/  ULDC UR4, c[0x0][0x154] ;  /* 0x0000550000047ab9 */ /* 0x000fe20000000800 */
[----:B------:R-:W-:Y:S01]  /*8560*/  IMAD.MOV.U32 R7, RZ, RZ, 0x1 ;  /* 0x00000001ff077424 */ /* 0x000fe200078e00ff */
[----:B------:R-:W1:Y:S01]  /*8570*/  LDC R4, c[0x0][0x618] ;  /* 0x00018600ff047b82 */ /* 0x000e620000000800 */
[----:B------:R-:W-:Y:S02]  /*8580*/  IMAD R22, R15, R14, R10 ;  /* 0x0000000e0f167224 */ /* 0x000fe400078e020a */
[----:B------:R-:W-:-:S04]  /*8590*/  IMAD.X R3, RZ, RZ, ~R0, P0 ;  /* 0x000000ffff037224 */ /* 0x000fc800000e0e00 */
[-C--:B------:R-:W-:Y:S01]  /*85a0*/  IMAD R0, R3, R12.reuse, RZ ;  /* 0x0000000c03007224 */ /* 0x080fe200078e02ff */
[----:B------:R-:W2:Y:S01]  /*85b0*/  LDC R6, c[0x0][0x608] ;  /* 0x00018200ff067b82 */ /* 0x000ea20000000800 */
[----:B0-----:R-:W-:-:S04]  /*85c0*/  IMAD.WIDE.U32 R2, R5, R12, R18 ;  /* 0x0000000c05027225 */ /* 0x001fc800078e0012 */
[----:B------:R-:W-:Y:S01]  /*85d0*/  IMAD R5, R5, R13, R0 ;  /* 0x0000000d05057224 */ /* 0x000fe200078e0200 */
[----:B------:R-:W-:Y:S02]  /*85e0*/  I2FP.F32.U32 R0, R20 ;  /* 0x0000001400007245 */ /* 0x000fe40000201000 */
[----:B------:R-:W0:Y:S01]  /*85f0*/  LDC R24, c[0x0][0x658] ;  /* 0x00019600ff187b82 */ /* 0x000e220000000800 */
[----:B------:R-:W-:Y:S01]  /*8600*/  IMAD.IADD R3, R3, 0x1, R5 ;  /* 0x0000000103037824 */ /* 0x000fe200078e0205 */
[----:B---3--:R-:W-:Y:S01]  /*8610*/  ISETP.NE.U32.AND P0, PT, R26, RZ, PT ;  /* 0x000000ff1a00720c */ /* 0x008fe20003f05070 */
[----:B------:R-:W-:Y:S01]  /*8620*/  FMUL R0, R0, UR4 ;  /* 0x0000000400007c20 */ /* 0x000fe20008400000 */
[----:B------:R-:W-:Y:S02]  /*8630*/  IMAD.MOV.U32 R5, RZ, RZ, -0x1 ;  /* 0xffffffffff057424 */ /* 0x000fe400078e00ff */
[----:B------:R-:W-:Y:S01]  /*8640*/  ISETP.NE.AND.EX P0, PT, R27, RZ, PT, P0 ;  /* 0x000000ff1b00720c */ /* 0x000fe20003f05300 */
[----:B------:R3:W4:Y:S01]  /*8650*/  F2I.U32.TRUNC.NTZ R12, R0 ;  /* 0x00000000000c7305 */ /* 0x000722000020f000 */
[----:B------:R-:W3:Y:S01]  /*8660*/  LDC R15, c[0x0][0x148] ;  /* 0x00005200ff0f7b82 */ /* 0x000ee20000000800 */
[----:B-1----:R-:W-:-:S02]  /*8670*/  SHF.R.U64 R10, R2, R4, R3 ;  /* 0x00000004020a7219 */ /* 0x002fc40000001203 */
[----:B------:R-:W-:-:S05]  /*8680*/  SHF.R.U32.HI R3, RZ, R4, R3 ;  /* 0x00000004ff037219 */ /* 0x000fca0000011603 */
[----:B------:R-:W1:Y:S01]  /*8690*/  LDC R14, c[0x0][0x600] ;  /* 0x00018000ff0e7b82 */ /* 0x000e620000000800 */
[-CC-:B--2---:R-:W-:Y:S02]  /*86a0*/  SHF.R.U64 R8, R10, R6.reuse, R3.reuse ;  /* 0x000000060a087219 */ /* 0x184fe40000001203 */
[----:B------:R-:W-:-:S05]  /*86b0*/  SHF.R.U32.HI R3, RZ, R6, R3 ;  /* 0x00000006ff037219 */ /* 0x000fca0000011603 */
[----:B------:R-:W2:Y:S01]  /*86c0*/  LDC R21, c[0x0][0x648] ;  /* 0x00019200ff157b82 */ /* 0x000ea20000000800 */
[-CC-:B0-----:R-:W-:Y:S02]  /*86d0*/  SHF.R.U64 R13, R8, R24.reuse, R3.reuse ;  /* 0x00000018080d7219 */ /* 0x181fe40000001203 */
[-C--:B------:R-:W-:Y:S02]  /*86e0*/  SHF.L.U32 R5, R5, R24.reuse, RZ ;  /* 0x0000001805057219 */ /* 0x080fe400000006ff */
[-C--:B------:R-:W-:Y:S01]  /*86f0*/  SHF.R.U32.HI R3, RZ, R24.reuse, R3 ;  /* 0x00000018ff037219 */ /* 0x080fe20000011603 */
[----:B------:R-:W-:Y:S01]  /*8700*/  IMAD.MOV.U32 R2, RZ, RZ, R13 ;  /* 0x000000ffff027224 */ /* 0x000fe200078e000d */
[----:B------:R-:W-:Y:S01]  /*8710*/  SHF.L.U32 R24, R7, R24, RZ ;  /* 0x0000001807187219 */ /* 0x000fe200000006ff */
[----:B------:R-:W0:Y:S01]  /*8720*/  LDC R25, c[0x0][0x638] ;  /* 0x00018e00ff197b82 */ /* 0x000e220000000800 */
[----:B------:R-:W-:-:S07]  /*8730*/  LOP3.LUT R19, RZ, R5, RZ, 0x33, !PT ;  /* 0x00000005ff137212 */ /* 0x000fce00078e33ff */
[----:B------:R-:W0:Y:S01]  /*8740*/  LDC R28, c[0x0][0x610] ;  /* 0x00018400ff1c7b82 */ /* 0x000e220000000800 */
[----:B----4-:R-:W-:Y:S05]  /*8750*/  @!P0 BRA `(.L_x_297) ;  /* 0x0000000000288947 */ /* 0x010fea0003800000 */
[----:B---3--:R-:W3:Y:S02]  /*8760*/  LDC R0, c[0x0][0x64c] ;  /* 0x00019300ff007b82 */ /* 0x008ee40000000800 */
[----:B---3--:R-:W-:-:S05]  /*8770*/  IADD3 R7, P0, R13, R0, RZ ;  /* 0x000000000d077210 */ /* 0x008fca0007f1e0ff */
        /* <DEDUP_REMOVED lines=8> */
.L_x_297:
[----:B------:R-:W4:Y:S01]  /*8800*/  LDC R4, c[0x0][0x65c] ;  /* 0x00019700ff047b82 */ /* 0x000f220000000800 */
[----:B--23--:R-:W-:Y:S01]  /*8810*/  SHF.R.U64 R0, R2, R21, R3 ;  /* 0x0000001502007219 */ /* 0x00cfe20000001203 */
[----:B-1----:R-:W-:Y:S01]  /*8820*/  VIADD R3, R14, 0xffffffff ;  /* 0xffffffff0e037836 */ /* 0x002fe20000000000 */
[----:B------:R-:W-:Y:S01]  /*8830*/  LOP3.LUT R19, R8, R19, RZ, 0xc0, !PT ;  /* 0x0000001308137212 */ /* 0x000fe200078ec0ff */
[----:B------:R-:W-:Y:S02]  /*8840*/  IMAD.MOV R12, RZ, RZ, -R12 ;  /* 0x000000ffff0c7224 */ /* 0x000fe400078e0a0c */
[----:B------:R-:W-:Y:S01]  /*8850*/  IMAD.MOV R2, RZ, RZ, -R0 ;  /* 0x000000ffff027224 */ /* 0x000fe200078e0a00 */
[----:B------:R-:W-:Y:S01]  /*8860*/  LOP3.LUT R3, R10, R3, RZ, 0xc0, !PT ;  /* 0x000000030a037212 */ /* 0x000fe200078ec0ff */
[----:B------:R-:W-:Y:S02]  /*8870*/  IMAD R19, R24, R0, R19 ;  /* 0x0000000018137224 */ /* 0x000fe400078e0213 */
[----:B0-----:R-:W-:-:S04]  /*8880*/  IMAD R0, R2, R25, R13 ;  /* 0x0000001902007224 */ /* 0x001fc800078e020d */
[----:B------:R-:W-:Y:S01]  /*8890*/  IMAD R2, R0, R14, R3 ;  /* 0x0000000e00027224 */ /* 0x000fe200078e0203 */
[----:B----4-:R-:W-:Y:S01]  /*88a0*/  ISETP.NE.AND P0, PT, R4, 0x1, PT ;  /* 0x000000010400780c */ /* 0x010fe20003f05270 */
[----:B------:R-:W-:-:S05]  /*88b0*/  IMAD.MOV.U32 R4, RZ, RZ, 0x1 ;  /* 0x00000001ff047424 */ /* 0x000fca00078e00ff */
[----:B------:R-:W-:-:S07]  /*88c0*/  PRMT R0, R4, 0x7610, R0 ;  /* 0x0000761004007816 */ /* 0x000fce0000000000 */
[----:B------:R-:W-:-:S04]  /*88d0*/  @P0 IMAD R22, R15, R12, R20 ;  /* 0x0000000c0f160224 */ /* 0x000fc800078e0214 */
[----:B------:R-:W-:-:S05]  /*88e0*/  IMAD R19, R19, R28, R22 ;  /* 0x0000001c13137224 */ /* 0x000fca00078e0216 */
[----:B------:R-:W-:Y:S02]  /*88f0*/  SEL R22, R2, R19, !P0 ;  /* 0x0000001302167207 */ /* 0x000fe40004000000 */
[----:B------:R-:W-:Y:S01]  /*8900*/  SEL R19, R19, R2, !P0 ;  /* 0x0000000213137207 */ /* 0x000fe20004000000 */
[----:B------:R-:W-:-:S07]  /*8910*/  IMAD.MOV.U32 R2, RZ, RZ, R11 ;  /* 0x000000ffff027224 */ /* 0x000fce00078e000b */
.L_x_295:
[----:B------:R-:W-:Y:S02]  /*8920*/  LOP3.LUT P0, RZ, R0, 0xff, RZ, 0xc0, !PT ;  /* 0x000000ff00ff7812 */ /* 0x000fe4000780c0ff */
[----:B------:R-:W-:-:S11]  /*8930*/  LOP3.LUT R165, R165, 0x1, RZ, 0x3c, !PT ;  /* 0x00000001a5a57812 */ /* 0x000fd600078e3cff */
[----:B------:R-:W-:Y:S05]  /*8940*/  @P0 BRA `(.L_x_298) ;  /* 0xffffff8c00440947 */ /* 0x000fea000383ffff */
[----:B------:R-:W-:Y:S05]  /*8950*/  EXIT ;  /* 0x000000000000794d */ /* 0x000fea0003800000 */
.L_x_17:
[----:B------:R-:W-:-:S08]  /*8960*/  ISETP.NE.AND P0, PT, R5, RZ, PT ;  /* 0x000000ff0500720c */ /* 0x000fd00003f05270 */
[----:B0-----:R-:W0:-:S00]  /*8970*/  USETMAXREG.DEALLOC.CTAPOOL 0x28 ;  /* 0x00000028000079c8 */ /* 0x001e0000080e0500 */
[----:B------:R-:W-:Y:S05]  /*8980*/  @P0 EXIT ;  /* 0x000000000000094d */ /* 0x000fea0003800000 */
[----:B0-----:R-:W-:Y:S01]  /*8990*/  LOP3.LUT P0, RZ, R8, 0xff, RZ, 0xc0, !PT ;  /* 0x000000ff08ff7812 */ /* 0x001fe2000780c0ff */
[----:B------:R-:W-:Y:S02]  /*89a0*/  IMAD.MOV.U32 R0, RZ, RZ, 0x1 ;  /* 0x00000001ff007424 */ /* 0x000fe400078e00ff */
[----:B------:R-:W-:-:S10]  /*89b0*/  IMAD.MOV.U32 R7, RZ, RZ, RZ ;  /* 0x000000ffff077224 */ /* 0x000fd400078e00ff */
[----:B------:R-:W-:Y:S05]  /*89c0*/  @!P0 BRA `(.L_x_299) ;  /* 0x0000000c00748947 */ /* 0x000fea0003800000 */
[----:B------:R-:W0:Y:S01]  /*89d0*/  S2UR UR9, SR_CgaCtaId ;  /* 0x00000000000979c3 */ /* 0x000e220000008800 */
[----:B------:R-:W-:Y:S01]  /*89e0*/  ULDC UR5, c[0x0][0x658] ;  /* 0x0001960000057ab9 */ /* 0x000fe20000000800 */
[----:B------:R-:W-:Y:S01]  /*89f0*/  UMOV UR10, 0xffffffff ;  /* 0xffffffff000a7882 */ /* 0x000fe20000000000 */
[----:B------:R-:W-:Y:S01]  /*8a00*/  UMOV UR11, 0x1 ;  /* 0x00000001000b7882 */ /* 0x000fe20000000000 */
[----:B------:R-:W-:Y:S01]  /*8a10*/  USHF.L.U32 UR10, UR10, UR5, URZ ;  /* 0x000000050a0a7299 */ /* 0x000fe2000800063f */
[----:B------:R-:W-:Y:S01]  /*8a20*/  LOP3.LUT P0, RZ, R4, 0x1f, RZ, 0xc0, !PT ;  /* 0x0000001f04ff7812 */ /* 0x000fe2000780c0ff */
[----:B------:R-:W-:Y:S01]  /*8a30*/  BSSY B0, `(.L_x_299) ;  /* 0x00000d6000007945 */ /* 0x000fe20003800000 */
[C---:B------:R-:W-:Y:S01]  /*8a40*/  ISETP.NE.AND P2, PT, R3.reuse, RZ, PT ;  /* 0x000000ff0300720c */ /* 0x040fe20003f45270 */
[----:B------:R-:W-:Y:S01]  /*8a50*/  IMAD.MOV.U32 R8, RZ, RZ, 0x1 ;  /* 0x00000001ff087424 */ /* 0x000fe200078e00ff */
[----:B------:R-:W-:Y:S01]  /*8a60*/  ISETP.NE.OR P0, PT, R3, RZ, !P0 ;  /* 0x000000ff0300720c */ /* 0x000fe20004705670 */
[----:B------:R-:W-:Y:S01]  /*8a70*/  IMAD.MOV.U32 R0, RZ, RZ, 0x1 ;  /* 0x00000001ff007424 */ /* 0x000fe200078e00ff */
[----:B------:R-:W-:Y:S01]  /*8a80*/  LOP3.LUT R6, R16, 0x2, RZ, 0xfc, !PT ;  /* 0x0000000210067812 */ /* 0x000fe200078efcff */
[----:B------:R-:W-:Y:S01]  /*8a90*/  IMAD.MOV.U32 R7, RZ, RZ, RZ ;  /* 0x000000ffff077224 */ /* 0x000fe200078e00ff */
[----:B------:R-:W-:Y:S01]  /*8aa0*/  ULDC UR4, c[0x0][0x600] ;  /* 0x0001800000047ab9 */ /* 0x000fe20000000800 */
[----:B------:R-:W-:Y:S01]  /*8ab0*/  UMOV UR18, 0x5 ;  /* 0x0000000500127882 */ /* 0x000fe20000000000 */
[----:B------:R-:W-:-:S02]  /*8ac0*/  UIADD3 UR26, UR40, 0x1, URZ ;  /* 0x00000001281a7890 */ /* 0x000fc4000fffe03f */
[----:B------:R-:W-:Y:S02]  /*8ad0*/  UIADD3 UR4, UR4, -0x1, URZ ;  /* 0xffffffff04047890 */ /* 0x000fe4000fffe03f */
[----:B------:R-:W-:Y:S01]  /*8ae0*/  USHF.L.U32 UR5, UR11, UR5, URZ ;  /* 0x000000050b057299 */ /* 0x000fe2000800063f */
[----:B------:R-:W-:Y:S01]  /*8af0*/  ULDC.64 UR24, c[0x0][0x198] ;  /* 0x0000660000187ab9 */ /* 0x000fe20000000a00 */
[----:B0-----:R-:W-:Y:S02]  /*8b00*/  ULOP3.LUT UR8, UR9, 0x1, URZ, 0xc0, !UPT ;  /* 0x0000000109087892 */ /* 0x001fe4000f8ec03f */
[----:B------:R-:W-:Y:S02]  /*8b10*/  USHF.L.U32 UR7, UR9, 0xc, URZ ;  /* 0x0000000c09077899 */ /* 0x000fe4000800063f */
[----:B------:R-:W-:Y:S02]  /*8b20*/  USHF.R.U32.HI UR27, URZ, 0x1, UR9 ;  /* 0x000000013f1b7899 */ /* 0x000fe40008011609 */
[----:B------:R-:W-:-:S02]  /*8b30*/  USHF.L.U32 UR6, UR9, 0x7, URZ ;  /* 0x0000000709067899 */ /* 0x000fc4000800063f */
[----:B------:R-:W-:Y:S02]  /*8b40*/  ULOP3.LUT UR9, UR9, 0xfffffffe, URZ, 0xc0, !UPT ;  /* 0xfffffffe09097892 */ /* 0x000fe4000f8ec03f */
[----:B------:R-:W-:Y:S02]  /*8b50*/  UISETP.GT.U32.AND UP0, UPT, UR8, 0xffff, UPT ;  /* 0x0000ffff0800788c */ /* 0x000fe4000bf04070 */
[----:B------:R-:W-:Y:S02]  /*8b60*/  ULOP3.LUT UR13, UR7, 0x1000, URZ, 0xc0, !UPT ;  /* 0x00001000070d7892 */ /* 0x000fe4000f8ec03f */
[----:B------:R-:W-:Y:S02]  /*8b70*/  ULOP3.LUT UR7, URZ, UR10, URZ, 0x33, !UPT ;  /* 0x0000000a3f077292 */ /* 0x000fe4000f8e333f */
[----:B------:R-:W-:Y:S02]  /*8b80*/  USHF.L.U32 UR10, UR11, UR9, URZ ;  /* 0x000000090b0a7299 */ /* 0x000fe4000800063f */
[----:B------:R-:W-:-:S02]  /*8b90*/  ULOP3.LUT UR9, UR9, 0x1, URZ, 0xfc, !UPT ;  /* 0x0000000109097892 */ /* 0x000fc4000f8efc3f */
[----:B------:R-:W-:Y:S02]  /*8ba0*/  USEL UR8, UR8, 0xffff, !UP0 ;  /* 0x0000ffff08087887 */ /* 0x000fe4000c000000 */
[----:B------:R-:W-:Y:S02]  /*8bb0*/  USHF.L.U32 UR9, UR11, UR9, URZ ;  /* 0x000000090b097299 */ /* 0x000fe4000800063f */
[----:B------:R-:W-:Y:S02]  /*8bc0*/  ULOP3.LUT UR8, UR8, 0xffff, URZ, 0xc0, !UPT ;  /* 0x0000ffff08087892 */ /* 0x000fe4000f8ec03f */
[----:B------:R-:W-:Y:S02]  /*8bd0*/  ULEA UR28, UR27, 0x100, 0xa ;  /* 0x000001001b1c7891 */ /* 0x000fe4000f8e503f */
[----:B------:R-:W-:Y:S02]  /*8be0*/  ULOP3.LUT UR6, UR6, 0x80, URZ, 0xc0, !UPT ;  /* 0x0000008006067892 */ /* 0x000fe4000f8ec03f */
[----:B------:R-:W-:-:S02]  /*8bf0*/  UIADD3 UR13, UR13, 0x1900, URZ ;  /* 0x000019000d0d7890 */ /* 0x000fc4000fffe03f */
[----:B------:R-:W-:Y:S02]  /*8c00*/  ULOP3.LUT UR19, UR10, UR9, URZ, 0xfc, !UPT ;  /* 0x000000090a137292 */ /* 0x000fe4000f8efc3f */
[----:B------:R-:W-:-:S12]  /*8c10*/  USHF.L.U32 UR18, UR18, UR8, URZ ;  /* 0x0000000812127299 */ /* 0x000fd8000800063f */
.L_x_311:
[----:B------:R-:W-:-:S03]  /*8c20*/  UMOV UR8, 0xffffffff ;  /* 0xffffffff00087882 */ /* 0x000fc60000000000 */
[----:B------:R-:W-:Y:S05]  /*8c30*/  BRA.DIV UR8, `(.L_x_300) ;  /* 0x0000000e08c87947 */ /* 0x000fea000b800000 */
[----:B------:R-:W-:-:S13]  /*8c40*/  ELECT P6, URZ, PT ;  /* 0x00000000003f782f */ /* 0x000fda00038c0000 */
.L_x_323:
[----:B------:R-:W0:Y:S01]  /*8c50*/  LDC R3, c[0x0][0x28c] ;  /* 0x0000a300ff037b82 */ /* 0x000e220000000800 */
[----:B------:R-:W-:Y:S01]  /*8c60*/  BSSY B1, `(.L_x_301) ;  /* 0x000003a000017945 */ /* 0x000fe20003800000 */
[----:B0-----:R-:W-:-:S13]  /*8c70*/  ISETP.LT.OR P6, PT, R3, 0x1, !P6 ;  /* 0x000000010300780c */ /* 0x001fda00077c1670 */
[----:B------:R-:W-:Y:S05]  /*8c80*/  @P6 BRA `(.L_x_302) ;  /* 0x0000000000dc6947 */ /* 0x000fea0003800000 */
[----:B------:R-:W-:Y:S01]  /*8c90*/  LEA R19, R19, UR27, 0x1 ;  /* 0x0000001b13137c11 */ /* 0x000fe2000f8e08ff */
[----:B------:R-:W-:Y:S01]  /*8ca0*/  IMAD.MOV.U32 R12, RZ, RZ, RZ ;  /* 0x000000ffff0c7224 */ /* 0x000fe200078e00ff */
[----:B------:R-:W-:Y:S01]  /*8cb0*/  LEA R22, R22, UR6, 0x8 ;  /* 0x0000000616167c11 */ /* 0x000fe2000f8e40ff */
[----:B------:R-:W-:Y:S02]  /*8cc0*/  IMAD.U32 R13, RZ, RZ, UR26 ;  /* 0x0000001aff0d7e24 */ /* 0x000fe4000f8e00ff */
[----:B------:R-:W-:Y:S02]  /*8cd0*/  IMAD.MOV.U32 R3, RZ, RZ, R0 ;  /* 0x000000ffff037224 */ /* 0x000fe400078e0000 */
[----:B------:R-:W-:Y:S02]  /*8ce0*/  IMAD.MOV.U32 R4, RZ, RZ, R7 ;  /* 0x000000ffff047224 */ /* 0x000fe400078e0007 */
[----:B------:R-:W-:-:S07]  /*8cf0*/  IMAD.SHL.U32 R19, R19, 0x20, RZ ;  /* 0x0000002013137824 */ /* 0x000fce00078e00ff */
.L_x_306:
[----:B------:R-:W0:Y:S01]  /*8d00*/  S2R R10, SR_CgaCtaId ;  /* 0x00000000000a7919 */ /* 0x000e220000008800 */
[----:B------:R-:W-:Y:S01]  /*8d10*/  MOV R5, 0x400 ;  /* 0x0000040000057802 */ /* 0x000fe20000000f00 */
[----:B------:R-:W1:Y:S03]  /*8d20*/  @!P2 LDC R9, c[0x0][0x500] ;  /* 0x00014000ff09ab82 */ /* 0x000e660000000800 */
[----:B0-----:R-:W-:Y:S02]  /*8d30*/  LEA R11, R10, R5, 0x18 ;  /* 0x000000050a0b7211 */ /* 0x001fe400078ec0ff */
[----:B------:R-:W-:-:S03]  /*8d40*/  SHF.L.U32 R5, R3, 0x1f, RZ ;  /* 0x0000001f03057819 */ /* 0x000fc600000006ff */
[----:B------:R-:W-:-:S04]  /*8d50*/  IMAD R10, R4, 0x8, R11 ;  /* 0x00000008040a7824 */ /* 0x000fc800078e020b */
[----:B------:R-:W0:Y:S02]  /*8d60*/  SYNCS.PHASECHK.TRANS64.TRYWAIT P1, [R10+URZ+0x18], R5 ;  /* 0x000018050a0075a7 */ /* 0x000e24000802017f */
[----:B01----:R-:W-:Y:S05]  /*8d70*/  @!P1 BRA `(.L_x_303) ;  /* 0x0000000c00989947 */ /* 0x003fea0003800000 */
.L_x_324:
[----:B0-----:R-:W-:Y:S01]  /*8d80*/  PRMT R5, R6, 0x9910, RZ ;  /* 0x0000991006057816 */ /* 0x001fe200000000ff */
[----:B------:R0:W-:Y:S03]  /*8d90*/  @!P2 SYNCS.ARRIVE.TRANS64 RZ, [R10+URZ], R9 ;  /* 0x000000090affa9a7 */ /* 0x0001e6000800003f */
[----:B------:R-:W-:-:S13]  /*8da0*/  ISETP.NE.AND P1, PT, R5, 0x2, PT ;  /* 0x000000020500780c */ /* 0x000fda0003f25270 */
[----:B0-----:R-:W-:Y:S05]  /*8db0*/  @P1 BRA `(.L_x_304) ;  /* 0x0000000000041947 */ /* 0x001fea0003800000 */
[----:B------:R-:W-:Y:S01]  /*8dc0*/  BPT.TRAP 0x1 ;  /* 0x000000040000795c */ /* 0x000fe20000300000 */
.L_x_304:
[----:B------:R-:W-:Y:S05]  /*8dd0*/  @P0 BRA `(.L_x_305) ;  /* 0x0000000000040947 */ /* 0x000fea0003800000 */
[----:B------:R-:W-:Y:S01]  /*8de0*/  BPT.TRAP 0x1 ;  /* 0x000000040000795c */ /* 0x000fe20000300000 */
.L_x_305:
[----:B------:R-:W-:Y:S01]  /*8df0*/  R2UR UR11, R4 ;  /* 0x00000000040b72ca */ /* 0x000fe200000e0000 */
[----:B------:R-:W-:Y:S01]  /*8e00*/  VIADD R13, R13, 0xffffffff ;  /* 0xffffffff0d0d7836 */ /* 0x000fe20000000000 */
[----:B------:R-:W-:Y:S01]  /*8e10*/  R2UR UR21, R11 ;  /* 0x000000000b1572ca */ /* 0x000fe200000e0000 */
[----:B------:R-:W-:Y:S01]  /*8e20*/  UIADD3 UR14, UP0, UR24, 0xf0, URZ ;  /* 0x000000f0180e7890 */ /* 0x000fe2000ff1e03f */
[----:B------:R-:W-:Y:S01]  /*8e30*/  R2UR UR22, R19 ;  /* 0x00000000131672ca */ /* 0x000fe200000e0000 */
[----:B------:R-:W-:Y:S01]  /*8e40*/  UIADD3 UR30, UP1, UR24, 0x1f0, URZ ;  /* 0x000001f0181e7890 */ /* 0x000fe2000ff3e03f */
[----:B------:R-:W-:Y:S01]  /*8e50*/  R2UR UR9, R10 ;  /* 0x000000000a0972ca */ /* 0x000fe200000e0000 */
[----:B------:R-:W-:Y:S01]  /*8e60*/  UIADD3.X UR15, URZ, UR25, URZ, UP0, !UPT ;  /* 0x000000193f0f7290 */ /* 0x000fe200087fe43f */
[----:B------:R-:W-:Y:S01]  /*8e70*/  R2UR UR10, R12 ;  /* 0x000000000c0a72ca */ /* 0x000fe200000e0000 */
[----:B------:R-:W-:Y:S01]  /*8e80*/  UPRMT UR20, URZ, 0x5410, UR18 ;  /* 0x000054103f147896 */ /* 0x000fe20008000012 */
[----:B------:R-:W-:Y:S01]  /*8e90*/  R2UR UR12, R2 ;  /* 0x00000000020c72ca */ /* 0x000fe200000e0000 */
[----:B------:R-:W-:Y:S01]  /*8ea0*/  VIADD R4, R4, 0x1 ;  /* 0x0000000104047836 */ /* 0x000fe20000000000 */
[----:B------:R-:W-:Y:S01]  /*8eb0*/  R2UR UR23, R22 ;  /* 0x00000000161772ca */ /* 0x000fe200000e0000 */
[----:B------:R-:W-:Y:S01]  /*8ec0*/  ULEA UR8, UR11, UR28, 0xb ;  /* 0x0000001c0b087291 */ /* 0x000fe2000f8e583f */
[----:B------:R-:W-:Y:S01]  /*8ed0*/  ISETP.GT.AND P3, PT, R13, 0x1, PT ;  /* 0x000000010d00780c */ /* 0x000fe20003f64270 */
[----:B------:R-:W-:Y:S01]  /*8ee0*/  ULEA UR11, UR11, UR13, 0xd ;  /* 0x0000000d0b0b7291 */ /* 0x000fe2000f8e683f */
[----:B------:R-:W-:Y:S01]  /*8ef0*/  ISETP.NE.AND P1, PT, R4, 0x3, PT ;  /* 0x000000030400780c */ /* 0x000fe20003f25270 */
[----:B------:R-:W-:Y:S01]  /*8f00*/  UIADD3 UR8, UR21, UR8, URZ ;  /* 0x0000000815087290 */ /* 0x000fe2000fffe03f */
[----:B------:R-:W-:Y:S01]  /*8f10*/  VIADD R12, R12, 0x20 ;  /* 0x000000200c0c7836 */ /* 0x000fe20000000000 */
[----:B------:R-:W-:Y:S01]  /*8f20*/  UIADD3 UR21, UR21, UR11, URZ ;  /* 0x0000000b15157290 */ /* 0x000fe2000fffe03f */
[----:B------:R-:W-:Y:S01]  /*8f30*/  SEL R10, RZ, 0x1, P1 ;  /* 0x00000001ff0a7807 */ /* 0x000fe20000800000 */
[----:B------:R-:W-:Y:S01]  /*8f40*/  UPRMT UR29, URZ, 0x5410, UR19 ;  /* 0x000054103f1d7896 */ /* 0x000fe20008000013 */
[----:B------:R-:W-:Y:S01]  /*8f50*/  SEL R4, R4, RZ, P1 ;  /* 0x000000ff04047207 */ /* 0x000fe20000800000 */
[----:B------:R-:W-:Y:S01]  /*8f60*/  UIADD3.X UR31, URZ, UR25, URZ, UP1, !UPT ;  /* 0x000000193f1f7290 */ /* 0x000fe20008ffe43f */
[----:B------:R-:W-:Y:S01]  /*8f70*/  LOP3.LUT R3, R3, R10, RZ, 0x3c, !PT ;  /* 0x0000000a03037212 */ /* 0x000fe200078e3cff */
[----:B------:R-:W-:Y:S01]  /*8f80*/  UMOV UR16, 0x0 ;  /* 0x0000000000107882 */ /* 0x000fe20000000000 */
[----:B------:R-:W-:Y:S01]  /*8f90*/  UMOV UR17, 0x10000000 ;  /* 0x1000000000117882 */ /* 0x000fe20000000000 */
[----:B------:R-:W-:-:S02]  /*8fa0*/  UMOV UR11, UR22 ;  /* 0x00000016000b7c82 */ /* 0x000fc40008000000 */
[----:B------:R0:W-:Y:S02]  /*8fb0*/  UTMALDG.3D.MULTICAST [UR8], [UR14], UR20, desc[UR16] ;  /* 0x000010080e0073b4 */ /* 0x0001e40008011814 */
[----:B0-----:R-:W-:Y:S01]  /*8fc0*/  UMOV UR8, UR21 ;  /* 0x0000001500087c82 */ /* 0x001fe20008000000 */
[----:B------:R-:W-:Y:S02]  /*8fd0*/  UMOV UR11, UR23 ;  /* 0x00000017000b7c82 */ /* 0x000fe40008000000 */
[----:B------:R0:W-:Y:S02]  /*8fe0*/  UTMALDG.3D.MULTICAST [UR8], [UR30], UR29, desc[UR16] ;  /* 0x000010081e0073b4 */ /* 0x0001e4000801181d */
[----:B0-----:R-:W-:Y:S05]  /*8ff0*/  @P3 BRA `(.L_x_306) ;  /* 0xfffffffc00403947 */ /* 0x001fea000383ffff */
.L_x_302:
[----:B------:R-:W-:Y:S05]  /*9000*/  BSYNC B1 ;  /* 0x0000000000017941 */ /* 0x000fea0003800000 */
.L_x_301:
[----:B------:R-:W2:Y:S01]  /*9010*/  LDL.64 R10, [R1] ;  /* 0x00000000010a7983 */ /* 0x000ea20000100a00 */
[----:B------:R-:W-:Y:S01]  /*9020*/  LOP3.LUT P4, RZ, R8, 0xff, RZ, 0xc0, !PT ;  /* 0x000000ff08ff7812 */ /* 0x000fe2000788c0ff */
[----:B------:R-:W-:Y:S01]  /*9030*/  VIADD R4, R7, UR40 ;  /* 0x0000002807047c36 */ /* 0x000fe20008000000 */
[----:B------:R-:W-:Y:S01]  /*9040*/  ULDC.64 UR8, c[0x0][0x650] ;  /* 0x0001940000087ab9 */ /* 0x000fe20000000a00 */
[----:B------:R-:W-:Y:S01]  /*9050*/  IMAD.U32 R7, RZ, RZ, UR40 ;  /* 0x00000028ff077e24 */ /* 0x000fe2000f8e00ff */
[----:B------:R-:W-:Y:S01]  /*9060*/  UISETP.GE.U32.AND UP0, UPT, UR40, 0x3, UPT ;  /* 0x000000032800788c */ /* 0x000fe2000bf06070 */
[----:B------:R-:W-:Y:S01]  /*9070*/  BSSY B1, `(.L_x_307) ;  /* 0x000006f000017945 */ /* 0x000fe20003800000 */
[----:B------:R-:W-:Y:S01]  /*9080*/  ISETP.GT.U32.AND P1, PT, R4, 0x2, PT ;  /* 0x000000020400780c */ /* 0x000fe20003f24070 */
[----:B------:R-:W-:Y:S01]  /*9090*/  IMAD.MOV.U32 R19, RZ, RZ, -0x1 ;  /* 0xffffffffff137424 */ /* 0x000fe200078e00ff */
[----:B------:R-:W-:Y:S01]  /*90a0*/  PRMT R8, RZ, 0x7610, R8 ;  /* 0x00007610ff087816 */ /* 0x000fe20000000008 */
[----:B------:R-:W-:Y:S01]  /*90b0*/  IMAD.MOV.U32 R22, RZ, RZ, -0x1 ;  /* 0xffffffffff167424 */ /* 0x000fe200078e00ff */
[----:B------:R-:W-:-:S02]  /*90c0*/  ISETP.LT.U32.AND P1, PT, R7, 0x3, P1 ;  /* 0x000000030700780c */ /* 0x000fc40000f21070 */
[----:B------:R-:W-:Y:S01]  /*90d0*/  PLOP3.LUT P3, PT, PT, PT, UP0, 0x80, 0x0 ;  /* 0x000000000000781c */ /* 0x000fe20003f6f008 */
[----:B------:R-:W0:Y:S01]  /*90e0*/  @P4 S2R R3, SR_CgaCtaId ;  /* 0x0000000000034919 */ /* 0x000e220000008800 */
[----:B------:R-:W-:-:S04]  /*90f0*/  @P4 MOV R2, 0x400 ;  /* 0x0000040000024802 */ /* 0x000fc80000000f00 */
[----:B0-----:R-:W-:Y:S01]  /*9100*/  @P4 LEA R5, R3, R2, 0x18 ;  /* 0x0000000203054211 */ /* 0x001fe200078ec0ff */
[----:B------:R-:W-:-:S03]  /*9110*/  IMAD.WIDE.U32 R2, R4, -0x55555555, RZ ;  /* 0xaaaaaaab04027825 */ /* 0x000fc600078e00ff */
[----:B------:R0:W-:Y:S01]  /*9120*/  @P4 SYNCS.ARRIVE.TRANS64.A1T0 RZ, [R5+URZ+0x68], RZ ;  /* 0x000068ff05ff49a7 */ /* 0x0001e2000810003f */
[----:B------:R-:W-:Y:S01]  /*9130*/  IMAD.MOV.U32 R2, RZ, RZ, -0x1 ;  /* 0xffffffffff027424 */ /* 0x000fe200078e00ff */
[----:B0-----:R-:W-:Y:S02]  /*9140*/  SHF.R.U32.HI R5, RZ, 0x1, R3 ;  /* 0x00000001ff057819 */ /* 0x001fe40000011603 */
[----:B------:R-:W-:-:S03]  /*9150*/  SEL R3, RZ, 0x1, !P1 ;  /* 0x00000001ff037807 */ /* 0x000fc60004800000 */
[----:B------:R-:W-:Y:S01]  /*9160*/  IMAD R7, R5, -0x3, R4 ;  /* 0xfffffffd05077824 */ /* 0x000fe200078e0204 */
[----:B------:R-:W-:Y:S02]  /*9170*/  LOP3.LUT R0, R0, R3, RZ, 0x3c, !PT ;  /* 0x0000000300007212 */ /* 0x000fe400078e3cff */
[----:B------:R-:W-:Y:S02]  /*9180*/  PRMT R3, RZ, 0x7610, R3 ;  /* 0x00007610ff037816 */ /* 0x000fe40000000003 */
[----:B------:R-:W-:Y:S02]  /*9190*/  @P3 LOP3.LUT R0, R0, 0x1, R5, 0x78, !PT ;  /* 0x0000000100003812 */ /* 0x000fe400078e7805 */
[----:B--2---:R-:W-:-:S04]  /*91a0*/  IADD3 R18, P4, R18, R10, RZ ;  /* 0x0000000a12127210 */ /* 0x004fc80007f9e0ff */
[----:B------:R-:W-:Y:S01]  /*91b0*/  ISETP.GE.U32.AND P1, PT, R18, UR8, PT ;  /* 0x0000000812007c0c */ /* 0x000fe2000bf26070 */
[----:B------:R-:W-:-:S05]  /*91c0*/  IMAD.X R17, R17, 0x1, R23, P4 ;  /* 0x0000000111117824 */ /* 0x000fca00020e0617 */
[----:B------:R-:W-:-:S13]  /*91d0*/  ISETP.GE.U32.AND.EX P1, PT, R17, UR9, PT, P1 ;  /* 0x0000000911007c0c */ /* 0x000fda000bf26110 */
[----:B------:R-:W-:Y:S05]  /*91e0*/  @P1 BRA `(.L_x_308) ;  /* 0x00000004005c1947 */ /* 0x000fea0003800000 */
[----:B------:R-:W0:Y:S01]  /*91f0*/  S2R R11, SR_CTAID.X ;  /* 0x00000000000b7919 */ /* 0x000e220000002500 */
[----:B------:R-:W-:Y:S01]  /*9200*/  ULDC.64 UR8, c[0x0][0x628] ;  /* 0x00018a0000087ab9 */ /* 0x000fe20000000a00 */
[----:B------:R-:W1:Y:S01]  /*9210*/  LDC R12, c[0x0][0x144] ;  /* 0x00005100ff0c7b82 */ /* 0x000e620000000800 */
[----:B------:R-:W-:Y:S01]  /*9220*/  ISETP.NE.U32.AND P1, PT, RZ, UR8, PT ;  /* 0x00000008ff007c0c */ /* 0x000fe2000bf25070 */
[----:B------:R-:W2:Y:S01]  /*9230*/  S2R R9, SR_CTAID.Y ;  /* 0x0000000000097919 */ /* 0x000ea20000002600 */
[----:B------:R-:W-:Y:S01]  /*9240*/  ULDC UR10, c[0x0][0x150] ;  /* 0x00005400000a7ab9 */ /* 0x000fe20000000800 */
[----:B------:R-:W-:Y:S01]  /*9250*/  ULDC UR11, c[0x0][0x630] ;  /* 0x00018c00000b7ab9 */ /* 0x000fe20000000800 */
[----:B------:R-:W-:Y:S01]  /*9260*/  ISETP.NE.AND.EX P1, PT, RZ, UR9, PT, P1 ;  /* 0x00000009ff007c0c */ /* 0x000fe2000bf25310 */
[----:B------:R-:W-:Y:S01]  /*9270*/  IMAD.MOV.U32 R2, RZ, RZ, R18 ;  /* 0x000000ffff027224 */ /* 0x000fe200078e0012 */
[----:B0-----:R-:W-:-:S05]  /*9280*/  I2FP.F32.U32 R3, R11 ;  /* 0x0000000b00037245 */ /* 0x001fca0000201000 */
[----:B------:R-:W-:Y:S01]  /*9290*/  FMUL R14, R3, UR10 ;  /* 0x0000000a030e7c20 */ /* 0x000fe20008400000 */
[----:B------:R-:W-:-:S05]  /*92a0*/  IMAD.MOV.U32 R3, RZ, RZ, R17 ;  /* 0x000000ffff037224 */ /* 0x000fca00078e0011 */
[----:B--2---:R-:W-:Y:S05]  /*92b0*/  @!P1 BRA `(.L_x_309) ;  /* 0x0000000000289947 */ /* 0x004fea0003800000 */
[----:B------:R-:W-:Y:S02]  /*92c0*/  ULDC UR10, c[0x0][0x634] ;  /* 0x00018d00000a7ab9 */ /* 0x000fe40000000800 */
[----:B------:R-:W-:-:S05]  /*92d0*/  IADD3 R3, P1, R18, UR10, RZ ;  /* 0x0000000a12037c10 */ /* 0x000fca000ff3e0ff */
[----:B------:R-:W-:-:S04]  /*92e0*/  IMAD.X R13, RZ, RZ, R17, P1 ;  /* 0x000000ffff0d7224 */ /* 0x000fc800008e0611 */
[----:B------:R-:W-:-:S04]  /*92f0*/  IMAD.WIDE.U32 R4, R13, UR8, RZ ;  /* 0x000000080d047c25 */ /* 0x000fc8000f8e00ff */
[----:B------:R-:W-:-:S04]  /*9300*/  IMAD.WIDE.U32 R4, P1, R3, UR9, R4 ;  /* 0x0000000903047c25 */ /* 0x000fc8000f820004 */
[----:B------:R-:W-:-:S04]  /*9310*/  IMAD.WIDE.U32 R2, R3, UR8, RZ ;  /* 0x0000000803027c25 */ /* 0x000fc8000f8e00ff */
[----:B------:R-:W-:Y:S01]  /*9320*/  IMAD.MOV.U32 R2, RZ, RZ, R5 ;  /* 0x000000ffff027224 */ /* 0x000fe200078e0005 */
[----:B------:R-:W-:Y:S01]  /*9330*/  IADD3 RZ, P3, R3, R4, RZ ;  /* 0x0000000403ff7210 */ /* 0x000fe20007f7e0ff */
[----:B------:R-:W-:-:S04]  /*9340*/  IMAD.X R3, RZ, RZ, RZ, P1 ;  /* 0x000000ffff037224 */ /* 0x000fc800008e06ff */
[----:B------:R-:W-:-:S08]  /*9350*/  IMAD.WIDE.U32.X R2, R13, UR9, R2, P3 ;  /* 0x000000090d027c25 */ /* 0x000fd000098e0402 */
.L_x_309:
[--C-:B------:R-:W-:Y:S01]  /*9360*/  SHF.R.U64 R10, R2, UR11, R3.reuse ;  /* 0x0000000b020a7c19 */ /* 0x100fe20008001203 */
[----:B------:R-:W0:Y:S01]  /*9370*/  F2I.U32.TRUNC.NTZ R14, R14 ;  /* 0x0000000e000e7305 */ /* 0x000e22000020f000 */
[----:B------:R-:W-:Y:S01]  /*9380*/  SHF.R.U32.HI R2, RZ, UR11, R3 ;  /* 0x0000000bff027c19 */ /* 0x000fe20008011603 */
[----:B------:R-:W-:Y:S01]  /*9390*/  ULDC.64 UR8, c[0x0][0x620] ;  /* 0x0001880000087ab9 */ /* 0x000fe20000000a00 */
[----:B------:R-:W-:Y:S01]  /*93a0*/  IADD3 R5, P1, RZ, -R10, RZ ;  /* 0x8000000aff057210 */ /* 0x000fe20007f3e0ff */
[----:B------:R-:W-:Y:S01]  /*93b0*/  IMAD.MOV.U32 R3, RZ, RZ, R17 ;  /* 0x000000ffff037224 */ /* 0x000fe200078e0011 */
[----:B------:R-:W-:-:S03]  /*93c0*/  ULDC.64 UR10, c[0x0][0x640] ;  /* 0x00019000000a7ab9 */ /* 0x000fc60000000a00 */
[----:B------:R-:W-:Y:S01]  /*93d0*/  IMAD.X R2, RZ, RZ, ~R2, P1 ;  /* 0x000000ffff027224 */ /* 0x000fe200008e0e02 */
[----:B------:R-:W-:-:S03]  /*93e0*/  ISETP.NE.U32.AND P1, PT, RZ, UR10, PT ;  /* 0x0000000aff007c0c */ /* 0x000fc6000bf25070 */
[----:B------:R-:W-:Y:S01]  /*93f0*/  IMAD R4, R2, UR8, RZ ;  /* 0x0000000802047c24 */ /* 0x000fe2000f8e02ff */
[----:B------:R-:W-:Y:S01]  /*9400*/  ISETP.NE.AND.EX P1, PT, RZ, UR11, PT, P1 ;  /* 0x0000000bff007c0c */ /* 0x000fe2000bf25310 */
[----:B------:R-:W-:-:S04]  /*9410*/  IMAD.MOV.U32 R2, RZ, RZ, R18 ;  /* 0x000000ffff027224 */ /* 0x000fc800078e0012 */
[----:B------:R-:W-:Y:S01]  /*9420*/  IMAD.WIDE.U32 R2, R5, UR8, R2 ;  /* 0x0000000805027c25 */ /* 0x000fe2000f8e0002 */
[----:B------:R-:W-:-:S03]  /*9430*/  ULDC UR8, c[0x0][0x618] ;  /* 0x0001860000087ab9 */ /* 0x000fc60000000800 */
[----:B------:R-:W-:Y:S01]  /*9440*/  IMAD R5, R5, UR9, R4 ;  /* 0x0000000905057c24 */ /* 0x000fe2000f8e0204 */
[----:B------:R-:W-:Y:S01]  /*9450*/  ULDC UR9, c[0x0][0x154] ;  /* 0x0000550000097ab9 */ /* 0x000fe20000000800 */
[----:B0-----:R-:W-:Y:S02]  /*9460*/  IMAD.MOV R4, RZ, RZ, -R14 ;  /* 0x000000ffff047224 */ /* 0x001fe400078e0a0e */
[----:B------:R-:W0:Y:S01]  /*9470*/  LDC R14, c[0x0][0x148] ;  /* 0x00005200ff0e7b82 */ /* 0x000e220000000800 */
[----:B------:R-:W-:Y:S02]  /*9480*/  IMAD.IADD R3, R3, 0x1, R5 ;  /* 0x0000000103037824 */ /* 0x000fe400078e0205 */
[----:B-1----:R-:W-:Y:S01]  /*9490*/  IMAD R11, R12, R4, R11 ;  /* 0x000000040c0b7224 */ /* 0x002fe200078e020b */
[----:B------:R-:W-:Y:S02]  /*94a0*/  I2FP.F32.U32 R4, R9 ;  /* 0x0000000900047245 */ /* 0x000fe40000201000 */
[----:B------:R-:W-:-:S02]  /*94b0*/  SHF.R.U64 R12, R2, UR8, R3 ;  /* 0x00000008020c7c19 */ /* 0x000fc40008001203 */
[----:B------:R-:W-:Y:S01]  /*94c0*/  SHF.R.U32.HI R3, RZ, UR8, R3 ;  /* 0x00000008ff037c19 */ /* 0x000fe20008011603 */
[----:B------:R-:W-:Y:S01]  /*94d0*/  FMUL R4, R4, UR9 ;  /* 0x0000000904047c20 */ /* 0x000fe20008400000 */
[----:B------:R-:W-:Y:S02]  /*94e0*/  ULDC UR8, c[0x0][0x608] ;  /* 0x0001820000087ab9 */ /* 0x000fe40000000800 */
[--C-:B------:R-:W-:Y:S01]  /*94f0*/  SHF.R.U64 R15, R12, UR8, R3.reuse ;  /* 0x000000080c0f7c19 */ /* 0x100fe20008001203 */
[----:B------:R1:W2:Y:S01]  /*9500*/  F2I.U32.TRUNC.NTZ R20, R4 ;  /* 0x0000000400147305 */ /* 0x0002a2000020f000 */
[----:B------:R-:W-:Y:S01]  /*9510*/  SHF.R.U32.HI R2, RZ, UR8, R3 ;  /* 0x00000008ff027c19 */ /* 0x000fe20008011603 */
[----:B------:R-:W-:-:S03]  /*9520*/  ULDC UR8, c[0x0][0x658] ;  /* 0x0001960000087ab9 */ /* 0x000fc60000000800 */
[--C-:B------:R-:W-:Y:S02]  /*9530*/  SHF.R.U64 R13, R15, UR8, R2.reuse ;  /* 0x000000080f0d7c19 */ /* 0x100fe40008001202 */
[----:B------:R-:W-:-:S03]  /*9540*/  SHF.R.U32.HI R19, RZ, UR8, R2 ;  /* 0x00000008ff137c19 */ /* 0x000fc60008011602 */
[----:B------:R-:W-:Y:S02]  /*9550*/  IMAD.MOV.U32 R2, RZ, RZ, R13 ;  /* 0x000000ffff027224 */ /* 0x000fe400078e000d */
[----:B------:R-:W-:Y:S01]  /*9560*/  IMAD.MOV.U32 R3, RZ, RZ, R19 ;  /* 0x000000ffff037224 */ /* 0x000fe200078e0013 */
[----:B-1----:R-:W-:Y:S06]  /*9570*/  @!P1 BRA `(.L_x_310) ;  /* 0x0000000000289947 */ /* 0x002fec0003800000 */
        /* <DEDUP_REMOVED lines=10> */
.L_x_310:
[----:B------:R-:W1:Y:S01]  /*9620*/  LDC R4, c[0x0][0x65c] ;  /* 0x00019700ff047b82 */ /* 0x000e620000000800 */
[----:B------:R-:W-:Y:S01]  /*9630*/  ULDC UR8, c[0x0][0x648] ;  /* 0x0001920000087ab9 */ /* 0x000fe20000000800 */
[----:B------:R-:W-:Y:S01]  /*9640*/  LOP3.LUT R15, R15, UR7, RZ, 0xc0, !PT ;  /* 0x000000070f0f7c12 */ /* 0x000fe2000f8ec0ff */
[----:B--2---:R-:W-:Y:S01]  /*9650*/  IMAD.MOV R20, RZ, RZ, -R20 ;  /* 0x000000ffff147224 */ /* 0x004fe200078e0a14 */
[----:B------:R-:W-:Y:S01]  /*9660*/  SHF.R.U64 R2, R2, UR8, R3 ;  /* 0x0000000802027c19 */ /* 0x000fe20008001203 */
[----:B------:R-:W-:Y:S01]  /*9670*/  ULDC UR8, c[0x0][0x638] ;  /* 0x00018e0000087ab9 */ /* 0x000fe20000000800 */
[----:B------:R-:W-:Y:S01]  /*9680*/  LOP3.LUT R12, R12, UR4, RZ, 0xc0, !PT ;  /* 0x000000040c0c7c12 */ /* 0x000fe2000f8ec0ff */
[----:B------:R-:W-:Y:S01]  /*9690*/  ULDC UR9, c[0x0][0x610] ;  /* 0x0001840000097ab9 */ /* 0x000fe20000000800 */
[----:B------:R-:W-:Y:S01]  /*96a0*/  IMAD.MOV.U32 R3, RZ, RZ, 0x1 ;  /* 0x00000001ff037424 */ /* 0x000fe200078e00ff */
[----:B-1----:R-:W-:Y:S01]  /*96b0*/  ISETP.NE.AND P1, PT, R4, 0x1, PT ;  /* 0x000000010400780c */ /* 0x002fe20003f25270 */
[----:B------:R-:W-:-:S02]  /*96c0*/  IMAD.MOV R4, RZ, RZ, -R2 ;  /* 0x000000ffff047224 */ /* 0x000fc400078e0a02 */
[----:B------:R-:W-:Y:S02]  /*96d0*/  IMAD R2, R2, UR5, R15 ;  /* 0x0000000502027c24 */ /* 0x000fe4000f8e020f */
[----:B------:R-:W-:Y:S01]  /*96e0*/  IMAD R13, R4, UR8, R13 ;  /* 0x00000008040d7c24 */ /* 0x000fe2000f8e020d */
[----:B------:R-:W-:-:S07]  /*96f0*/  ULDC UR8, c[0x0][0x600] ;  /* 0x0001800000087ab9 */ /* 0x000fce0000000800 */
[----:B0-----:R-:W-:-:S04]  /*9700*/  @P1 IMAD R11, R14, R20, R9 ;  /* 0x000000140e0b1224 */ /* 0x001fc800078e0209 */
[----:B------:R-:W-:Y:S02]  /*9710*/  IMAD R11, R2, UR9, R11 ;  /* 0x00000009020b7c24 */ /* 0x000fe4000f8e020b */
[----:B------:R-:W-:-:S05]  /*9720*/  IMAD R2, R13, UR8, R12 ;  /* 0x000000080d027c24 */ /* 0x000fca000f8e020c */
[----:B------:R-:W-:Y:S02]  /*9730*/  SEL R22, R2, R11, !P1 ;  /* 0x0000000b02167207 */ /* 0x000fe40004800000 */
[----:B------:R-:W-:Y:S01]  /*9740*/  SEL R19, R11, R2, !P1 ;  /* 0x000000020b137207 */ /* 0x000fe20004800000 */
[----:B------:R-:W-:-:S07]  /*9750*/  IMAD.MOV.U32 R2, RZ, RZ, R10 ;  /* 0x000000ffff027224 */ /* 0x000fce00078e000a */
.L_x_308:
[----:B------:R-:W-:Y:S05]  /*9760*/  BSYNC B1 ;  /* 0x0000000000017941 */ /* 0x000fea0003800000 */
.L_x_307:
[----:B------:R-:W-:-:S13]  /*9770*/  LOP3.LUT P1, RZ, R3, 0xff, RZ, 0xc0, !PT ;  /* 0x000000ff03ff7812 */ /* 0x000fda000782c0ff */
[----:B------:R-:W-:Y:S05]  /*9780*/  @P1 BRA `(.L_x_311) ;  /* 0xfffffff400241947 */ /* 0x000fea000383ffff */
[----:B------:R-:W-:Y:S05]  /*9790*/  BSYNC B0 ;  /* 0x0000000000007941 */ /* 0x000fea0003800000 */
.L_x_299:
[----:B------:R-:W-:-:S03]  /*97a0*/  UMOV UR8, 0xffffffff ;  /* 0xffffffff00087882 */ /* 0x000fc60000000000 */
[----:B------:R-:W-:Y:S05]  /*97b0*/  BRA.DIV UR8, `(.L_x_312) ;  /* 0x00000006081c7947 */ /* 0x000fea000b800000 */
[----:B------:R-:W-:-:S13]  /*97c0*/  ELECT P6, URZ, PT ;  /* 0x00000000003f782f */ /* 0x000fda00038c0000 */
.L_x_327:
[----:B------:R-:W-:Y:S04]  /*97d0*/  BSSY B0, `(.L_x_313) ;  /* 0x0000022000007945 */ /* 0x000fe80003800000 */
[----:B------:R-:W-:Y:S05]  /*97e0*/  @!P6 BRA `(.L_x_314) ;  /* 0x000000000080e947 */ /* 0x000fea0003800000 */
[----:B------:R-:W-:-:S04]  /*97f0*/  LOP3.LUT R16, R16, 0x2, RZ, 0xfc, !PT ;  /* 0x0000000210107812 */ /* 0x000fc800078efcff */
[----:B------:R-:W-:-:S13]  /*9800*/  ISETP.NE.AND P0, PT, R16, 0x3, PT ;  /* 0x000000031000780c */ /* 0x000fda0003f05270 */
[----:B------:R-:W-:Y:S05]  /*9810*/  @!P0 BRA `(.L_x_315) ;  /* 0x0000000000048947 */ /* 0x000fea0003800000 */
[----:B------:R-:W-:Y:S01]  /*9820*/  BPT.TRAP 0x1 ;  /* 0x000000040000795c */ /* 0x000fe20000300000 */
.L_x_315:
[----:B------:R-:W0:Y:S01]  /*9830*/  S2R R3, SR_CgaCtaId ;  /* 0x0000000000037919 */ /* 0x000e220000008800 */
[----:B------:R-:W-:Y:S02]  /*9840*/  MOV R2, 0x400 ;  /* 0x0000040000027802 */ /* 0x000fe40000000f00 */
[----:B------:R-:W-:Y:S02]  /*9850*/  SHF.L.U32 R4, R0, 0x1f, RZ ;  /* 0x0000001f00047819 */ /* 0x000fe400000006ff */
[----:B0-----:R-:W-:-:S05]  /*9860*/  LEA R2, R3, R2, 0x18 ;  /* 0x0000000203027211 */ /* 0x001fca00078ec0ff */
[----:B------:R-:W-:-:S04]  /*9870*/  VIADD R2, R2, 0x18 ;  /* 0x0000001802027836 */ /* 0x000fc80000000000 */
[C---:B------:R-:W-:Y:S02]  /*9880*/  IMAD R9, R7.reuse, 0x8, R2 ;  /* 0x0000000807097824 */ /* 0x040fe400078e0202 */
[----:B------:R-:W-:Y:S02]  /*9890*/  VIADD R7, R7, 0x1 ;  /* 0x0000000107077836 */ /* 0x000fe40000000000 */
[----:B------:R-:W0:Y:S03]  /*98a0*/  SYNCS.PHASECHK.TRANS64.TRYWAIT P0, [R9+URZ], R4 ;  /* 0x00000004090075a7 */ /* 0x000e26000800017f */
[----:B------:R-:W-:-:S04]  /*98b0*/  ISETP.NE.AND P1, PT, R7, 0x3, PT ;  /* 0x000000030700780c */ /* 0x000fc80003f25270 */
[----:B------:R-:W-:Y:S02]  /*98c0*/  SEL R3, RZ, 0x1, P1 ;  /* 0x00000001ff037807 */ /* 0x000fe40000800000 */
[----:B------:R-:W-:Y:S02]  /*98d0*/  SEL R7, R7, RZ, P1 ;  /* 0x000000ff07077207 */ /* 0x000fe40000800000 */
[----:B------:R-:W-:-:S03]  /*98e0*/  LOP3.LUT R11, R0, R3, RZ, 0x3c, !PT ;  /* 0x00000003000b7212 */ /* 0x000fc600078e3cff */
[----:B------:R-:W-:Y:S01]  /*98f0*/  IMAD R6, R7, 0x8, R2 ;  /* 0x0000000807067824 */ /* 0x000fe200078e0202 */
[----:B------:R-:W-:Y:S01]  /*9900*/  SHF.L.U32 R5, R11, 0x1f, RZ ;  /* 0x0000001f0b057819 */ /* 0x000fe200000006ff */
[----:B0-----:R-:W-:Y:S06]  /*9910*/  @!P0 BRA `(.L_x_316) ;  /* 0x0000000000e48947 */ /* 0x001fec0003800000 */
.L_x_328:
[----:B------:R-:W1:Y:S01]  /*9920*/  SYNCS.PHASECHK.TRANS64.TRYWAIT P0, [R6+URZ], R5 ;  /* 0x00000005060075a7 */ /* 0x000e62000800017f */
[----:B------:R-:W-:-:S05]  /*9930*/  VIADD R0, R7, 0x1 ;  /* 0x0000000107007836 */ /* 0x000fca0000000000 */
[----:B------:R-:W-:-:S04]  /*9940*/  ISETP.NE.AND P1, PT, R0, 0x3, PT ;  /* 0x000000030000780c */ /* 0x000fc80003f25270 */
[----:B0-----:R-:W-:Y:S02]  /*9950*/  SEL R4, RZ, 0x1, P1 ;  /* 0x00000001ff047807 */ /* 0x001fe40000800000 */
[----:B------:R-:W-:Y:S02]  /*9960*/  SEL R3, R0, RZ, P1 ;  /* 0x000000ff00037207 */ /* 0x000fe40000800000 */
[----:B------:R-:W-:Y:S01]  /*9970*/  LOP3.LUT R0, R11, R4, RZ, 0x3c, !PT ;  /* 0x000000040b007212 */ /* 0x000fe200078e3cff */
[----:B-1----:R-:W-:Y:S06]  /*9980*/  @!P0 BRA `(.L_x_317) ;  /* 0x0000000000dc8947 */ /* 0x002fec0003800000 */
.L_x_329:
[----:B------:R-:W-:Y:S01]  /*9990*/  IMAD R3, R3, 0x8, R2 ;  /* 0x0000000803037824 */ /* 0x000fe200078e0202 */
[----:B------:R-:W-:-:S07]  /*99a0*/  SHF.L.U32 R0, R0, 0x1f, RZ ;  /* 0x0000001f00007819 */ /* 0x000fce00000006ff */
.L_x_318:
[----:B-1----:R1:W2:Y:S02]  /*99b0*/  SYNCS.PHASECHK.TRANS64.TRYWAIT P0, [R3+URZ], R0 ;  /* 0x00000000030075a7 */ /* 0x0022a4000800017f */
[----:B--2---:R-:W-:Y:S05]  /*99c0*/  @!P0 NANOSLEEP.SYNCS 0x989680 ;  /* 0x009896800000895d */ /* 0x004fea0003900000 */
[----:B------:R-:W2:Y:S02]  /*99d0*/  @!P0 SYNCS.PHASECHK.TRANS64 P0, [R3+URZ], R0 ;  /* 0x00000000030085a7 */ /* 0x000ea4000800007f */
[----:B--2---:R-:W-:Y:S05]  /*99e0*/  @!P0 BRA `(.L_x_318) ;  /* 0xfffffffc00f08947 */ /* 0x004fea000383ffff */
.L_x_314:
[----:B------:R-:W-:Y:S05]  /*99f0*/  BSYNC B0 ;  /* 0x0000000000007941 */ /* 0x000fea0003800000 */
.L_x_313:
[----:B------:R-:W-:Y:S05]  /*9a00*/  EXIT ;  /* 0x000000000000794d */ /* 0x000fea0003800000 */
.L_x_19:
[----:B-1----:R1:W2:Y:S02]  /*9a10*/  SYNCS.PHASECHK.TRANS64.TRYWAIT P0, [R161+URZ], R0 ;  /* 0x00000000a10075a7 */ /* 0x0022a4000800017f */
[----:B--2---:R-:W-:Y:S05]  /*9a20*/  @!P0 NANOSLEEP.SYNCS 0x989680 ;  /* 0x009896800000895d */ /* 0x004fea0003900000 */
[----:B------:R-:W2:Y:S02]  /*9a30*/  @!P0 SYNCS.PHASECHK.TRANS64 P0, [R161+URZ], R0 ;  /* 0x00000000a10085a7 */ /* 0x000ea4000800007f */
[----:B--2---:R-:W-:Y:S05]  /*9a40*/  @!P0 BRA `(.L_x_19) ;  /* 0xfffffffc00f08947 */ /* 0x004fea000383ffff */
[----:B------:R-:W-:Y:S05]  /*9a50*/  BRA `(.L_x_319) ;  /* 0xffffff7c00147947 */ /* 0x000fea000383ffff */
.L_x_24:
[----:B--2---:R2:W3:Y:S02]  /*9a60*/  SYNCS.PHASECHK.TRANS64.TRYWAIT P1, [R3+URZ], R0 ;  /* 0x00000000030075a7 */ /* 0x0044e4000802017f */
[----:B---3--:R-:W-:Y:S05]  /*9a70*/  @!P1 NANOSLEEP.SYNCS 0x989680 ;  /* 0x009896800000995d */ /* 0x008fea0003900000 */
[----:B------:R-:W3:Y:S02]  /*9a80*/  @!P1 SYNCS.PHASECHK.TRANS64 P1, [R3+URZ], R0 ;  /* 0x00000000030095a7 */ /* 0x000ee4000802007f */
[----:B---3--:R-:W-:Y:S05]  /*9a90*/  @!P1 BRA `(.L_x_24) ;  /* 0xfffffffc00f09947 */ /* 0x008fea000383ffff */
[----:B------:R-:W-:Y:S05]  /*9aa0*/  BRA `(.L_x_23) ;  /* 0xffffff7c00847947 */ /* 0x000fea000383ffff */
.L_x_29:
[----:B--2---:R-:W-:-:S04]  /*9ab0*/  IMAD.U32 R5, RZ, RZ, UR4 ;  /* 0x00000004ff057e24 */ /* 0x004fc8000f8e00ff */
[----:B------:R2:W3:Y:S03]  /*9ac0*/  SYNCS.PHASECHK.TRANS64.TRYWAIT P1, [R5+URZ], R4 ;  /* 0x00000004050075a7 */ /* 0x0004e6000802017f */
[----:B---3--:R-:W-:Y:S05]  /*9ad0*/  @!P1 NANOSLEEP.SYNCS 0x989680 ;  /* 0x009896800000995d */ /* 0x008fea0003900000 */
[----:B------:R-:W3:Y:S02]  /*9ae0*/  @!P1 SYNCS.PHASECHK.TRANS64 P1, [R5+URZ], R4 ;  /* 0x00000004050095a7 */ /* 0x000ee4000802007f */
[----:B---3--:R-:W-:Y:S05]  /*9af0*/  @!P1 BRA `(.L_x_29) ;  /* 0xfffffffc00ec9947 */ /* 0x008fea000383ffff */
[----:B------:R-:W-:Y:S05]  /*9b00*/  BRA `(.L_x_28) ;  /* 0xffffff7c00f87947 */ /* 0x000fea000383ffff */
.L_x_35:
[----:B-1----:R1:W2:Y:S02]  /*9b10*/  SYNCS.PHASECHK.TRANS64.TRYWAIT P0, [R161+URZ+0x10], R0 ;  /* 0x00001000a10075a7 */ /* 0x0022a4000800017f */
[----:B--2---:R-:W-:Y:S05]  /*9b20*/  @!P0 NANOSLEEP.SYNCS 0x989680 ;  /* 0x009896800000895d */ /* 0x004fea0003900000 */
[----:B------:R-:W2:Y:S02]  /*9b30*/  @!P0 SYNCS.PHASECHK.TRANS64 P0, [R161+URZ+0x10], R0 ;  /* 0x00001000a10085a7 */ /* 0x000ea4000800007f */
[----:B--2---:R-:W-:Y:S05]  /*9b40*/  @!P0 BRA `(.L_x_35) ;  /* 0xfffffffc00f08947 */ /* 0x004fea000383ffff */
[----:B------:R-:W-:Y:S05]  /*9b50*/  BRA `(.L_x_320) ;  /* 0xffffff8000e87947 */ /* 0x000fea000383ffff */
.L_x_300:
[----:B------:R-:W-:Y:S01]  /*9b60*/  BSSY B1, `(.L_x_321) ;  /* 0x0000006000017945 */ /* 0x000fe20003800000 */
[----:B------:R-:W-:-:S07]  /*9b70*/  IMAD.MOV.U32 R15, RZ, RZ, -0x1 ;  /* 0xffffffffff0f7424 */ /* 0x000fce00078e00ff */
[----:B-----5:R-:W-:Y:S05]  /*9b80*/  WARPSYNC.COLLECTIVE R15, `(.L_x_322) ;  /* 0x000000000f0c7348 */ /* 0x020fea0003c00000 */
[----:B------:R-:W-:Y:S02]  /*9b90*/  ELECT P6, UR62, PT ;  /* 0x00000000003e782f */ /* 0x000fe400038c0000 */
[----:B------:R-:W-:Y:S01]  /*9ba0*/  MOV R14, UR62 ;  /* 0x0000003e000e7c02 */ /* 0x000fe20008000f00 */
[----:B-----5:R-:W-:Y:S10]  /*9bb0*/  ENDCOLLECTIVE ;  /* 0x000000000000791b */ /* 0x020ff40003800000 */
.L_x_322:
[----:B------:R-:W-:Y:S05]  /*9bc0*/  BSYNC B1 ;  /* 0x0000000000017941 */ /* 0x000fea0003800000 */
.L_x_321:
[----:B------:R-:W-:Y:S05]  /*9bd0*/  BRA `(.L_x_323) ;  /* 0xfffffff0001c7947 */ /* 0x000fea000383ffff */
.L_x_303:
[----:B0-----:R0:W1:Y:S02]  /*9be0*/  SYNCS.PHASECHK.TRANS64.TRYWAIT P1, [R10+URZ+0x18], R5 ;  /* 0x000018050a0075a7 */ /* 0x001064000802017f */
[----:B-1----:R-:W-:Y:S05]  /*9bf0*/  @!P1 NANOSLEEP.SYNCS 0x989680 ;  /* 0x009896800000995d */ /* 0x002fea0003900000 */
[----:B------:R-:W1:Y:S02]  /*9c00*/  @!P1 SYNCS.PHASECHK.TRANS64 P1, [R10+URZ+0x18], R5 ;  /* 0x000018050a0095a7 */ /* 0x000e64000802007f */
[----:B-1----:R-:W-:Y:S05]  /*9c10*/  @!P1 BRA `(.L_x_303) ;  /* 0xfffffffc00f09947 */ /* 0x002fea000383ffff */
[----:B------:R-:W-:Y:S05]  /*9c20*/  BRA `(.L_x_324) ;  /* 0xfffffff000547947 */ /* 0x000fea000383ffff */
.L_x_312:
[----:B------:R-:W-:Y:S01]  /*9c30*/  BSSY B0, `(.L_x_325) ;  /* 0x0000006000007945 */ /* 0x000fe20003800000 */
[----:B------:R-:W-:-:S07]  /*9c40*/  IMAD.MOV.U32 R15, RZ, RZ, -0x1 ;  /* 0xffffffffff0f7424 */ /* 0x000fce00078e00ff */
[----:B-----5:R-:W-:Y:S05]  /*9c50*/  WARPSYNC.COLLECTIVE R15, `(.L_x_326) ;  /* 0x000000000f0c7348 */ /* 0x020fea0003c00000 */
[----:B------:R-:W-:Y:S02]  /*9c60*/  ELECT P6, UR62, PT ;  /* 0x00000000003e782f */ /* 0x000fe400038c0000 */
[----:B------:R-:W-:Y:S01]  /*9c70*/  MOV R14, UR62 ;  /* 0x0000003e000e7c02 */ /* 0x000fe20008000f00 */
[----:B-----5:R-:W-:Y:S10]  /*9c80*/  ENDCOLLECTIVE ;  /* 0x000000000000791b */ /* 0x020ff40003800000 */
.L_x_326:
[----:B------:R-:W-:Y:S05]  /*9c90*/  BSYNC B0 ;  /* 0x0000000000007941 */ /* 0x000fea0003800000 */
.L_x_325:
[----:B------:R-:W-:Y:S05]  /*9ca0*/  BRA `(.L_x_327) ;  /* 0xfffffff800c87947 */ /* 0x000fea000383ffff */
.L_x_316:
[----:B0-----:R0:W1:Y:S02]  /*9cb0*/  SYNCS.PHASECHK.TRANS64.TRYWAIT P0, [R9+URZ], R4 ;  /* 0x00000004090075a7 */ /* 0x001064000800017f */
[----:B-1----:R-:W-:Y:S05]  /*9cc0*/  @!P0 NANOSLEEP.SYNCS 0x989680 ;  /* 0x009896800000895d */ /* 0x002fea0003900000 */
[----:B------:R-:W1:Y:S02]  /*9cd0*/  @!P0 SYNCS.PHASECHK.TRANS64 P0, [R9+URZ], R4 ;  /* 0x00000004090085a7 */ /* 0x000e64000800007f */
[----:B-1----:R-:W-:Y:S05]  /*9ce0*/  @!P0 BRA `(.L_x_316) ;  /* 0xfffffffc00f08947 */ /* 0x002fea000383ffff */
[----:B------:R-:W-:Y:S05]  /*9cf0*/  BRA `(.L_x_328) ;  /* 0xfffffffc00087947 */ /* 0x000fea000383ffff */
.L_x_317:
[----:B0-----:R0:W1:Y:S02]  /*9d00*/  SYNCS.PHASECHK.TRANS64.TRYWAIT P0, [R6+URZ], R5 ;  /* 0x00000005060075a7 */ /* 0x001064000800017f */
[----:B-1----:R-:W-:Y:S05]  /*9d10*/  @!P0 NANOSLEEP.SYNCS 0x989680 ;  /* 0x009896800000895d */ /* 0x002fea0003900000 */
[----:B------:R-:W1:Y:S02]  /*9d20*/  @!P0 SYNCS.PHASECHK.TRANS64 P0, [R6+URZ], R5 ;  /* 0x00000005060085a7 */ /* 0x000e64000800007f */
[----:B-1----:R-:W-:Y:S05]  /*9d30*/  @!P0 BRA `(.L_x_317) ;  /* 0xfffffffc00f08947 */ /* 0x002fea000383ffff */
[----:B------:R-:W-:Y:S05]  /*9d40*/  BRA `(.L_x_329) ;  /* 0xfffffffc00107947 */ /* 0x000fea000383ffff */
.L_x_330:
[----:B------:R-:W-:-:S00]  /*9d50*/  BRA `(.L_x_330) ;  /* 0xfffffffc00fc7947 */ /* 0x000fc0000383ffff */
[----:B------:R-:W-:-:S00]  /*9d60*/  NOP ;  /* 0x0000000000007918 */ /* 0x000fc00000000000 */
        /* <DEDUP_REMOVED lines=9> */
.L_x_331:


//--------------------- .nv.global.init           --------------------------
	.section	.nv.global.init,"aw",@progbits
.nv.global.init:
	.type		$str$22,@object
	.size		$str$22,($str$23 - $str$22)
$str$22:
        /*0000*/ 	.byte	0x6b, 0x5f, 0x74, 0x69, 0x6c, 0x65, 0x5f, 0x63, 0x6f, 0x75, 0x6e, 0x74, 0x20, 0x3e, 0x3d, 0x20
        /*0010*/ 	.byte	0x31, 0x00
	.type		$str$23,@object
	.size		$str$23,(__unnamed_1 - $str$23)
$str$23:
        /*0012*/ 	.byte	0x2f, 0x74, 0x6d, 0x70, 0x2f, 0x63, 0x75, 0x74, 0x6c, 0x61, 0x73, 0x73, 0x5f, 0x73, 0x77, 0x65
        /*0022*/ 	.byte	0x65, 0x70, 0x5f, 0x73, 0x72, 0x63, 0x2f, 0x69, 0x6e, 0x63, 0x6c, 0x75, 0x64, 0x65, 0x2f, 0x63
        /*0032*/ 	.byte	0x75, 0x74, 0x6c, 0x61, 0x73, 0x73, 0x2f, 0x67, 0x65, 0x6d, 0x6d, 0x2f, 0x63, 0x6f, 0x6c, 0x6c
        /*0042*/ 	.byte	0x65, 0x63, 0x74, 0x69, 0x76, 0x65, 0x2f, 0x73, 0x6d, 0x39, 0x30, 0x5f, 0x6d, 0x6d, 0x61, 0x5f
        /*0052*/ 	.byte	0x74, 0x6d, 0x61, 0x5f, 0x67, 0x6d, 0x6d, 0x61, 0x5f, 0x73, 0x73, 0x5f, 0x77, 0x61, 0x72, 0x70
        /*0062*/ 	.byte	0x73, 0x70, 0x65, 0x63, 0x69, 0x61, 0x6c, 0x69, 0x7a, 0x65, 0x64, 0x2e, 0x68, 0x70, 0x70, 0x00
	.type		__unnamed_1,@object
	.size		__unnamed_1,(.L_0 - __unnamed_1)
__unnamed_1:
        /*0072*/ 	.byte	0x76, 0x6f, 0x69, 0x64, 0x20, 0x63, 0x75, 0x74, 0x6c, 0x61, 0x73, 0x73, 0x3a, 0x3a, 0x67, 0x65
        /* <DEDUP_REMOVED lines=173> */
.L_0:


//--------------------- .nv.shared._ZN7cutlass13device_kernelINS_4gemm6kernel13GemmUniversalIN4cute5tupleIJiiiiEEENS1_10collective13CollectiveMmaINS1_34MainloopSm90TmaGmmaWarpSpecializedILi3ENS5_IJNS4_1CILi2EEESB_NSA_ILi1EEEEEENS1_32KernelTmaWarpSpecializedPingpongEEENS5_IJNSA_ILi64EEENSA_ILi256EEENSA_ILi32EEEEEEaNS5_IJlSC_lEEEaSK_NS4_8TiledMMAINS4_8MMA_AtomIJNS4_4SM904GMMA27MMA_64x256x32_S32S8S8_SS_TNEEEENS4_6LayoutINS5_IJSC_SC_SC_EEENS5_IJNSA_ILi0EEEST_ST_EEEEENS5_IJNS4_10UnderscoreESW_SW_EEEEENS4_23SM90_TMA_LOAD_MULTICASTENS4_14ComposedLayoutINS4_7SwizzleILi1ELi4ELi3EEENS4_18smem_ptr_flag_bitsILi8EEENSR_INS5_IJNSA_ILi8EEESI_EEENS5_IJSI_SC_EEEEEEEvNS4_8identityESZ_S19_vS1A_EENS_8epilogue10collective6detail29Sm90TmaWarpSpecializedAdapterINS1D_15DefaultEpilogueIaSK_SK_NS1C_6thread17LinearCombinationIaLi1EiiLNS1H_9ScaleType4KindE0ELNS_15FloatRoundStyleE2EaEENS1_15EpilogueDefaultEEEEEvvEEEEvNT_6ParamsE --------------------------
	.section	.nv.shared._ZN7cutlass13device_kernelINS_4gemm6kernel13GemmUniversalIN4cute5tupleIJiiiiEEENS1_10collective13CollectiveMmaINS1_34MainloopSm90TmaGmmaWarpSpecializedILi3ENS5_IJNS4_1CILi2EEESB_NSA_ILi1EEEEEENS1_32KernelTmaWarpSpecializedPingpongEEENS5_IJNSA_ILi64EEENSA_ILi256EEENSA_ILi32EEEEEEaNS5_IJlSC_lEEEaSK_NS4_8TiledMMAINS4_8MMA_AtomIJNS4_4SM904GMMA27MMA_64x256x32_S32S8S8_SS_TNEEEENS4_6LayoutINS5_IJSC_SC_SC_EEENS5_IJNSA_ILi0EEEST_ST_EEEEENS5_IJNS4_10UnderscoreESW_SW_EEEEENS4_23SM90_TMA_LOAD_MULTICASTENS4_14ComposedLayoutINS4_7SwizzleILi1ELi4ELi3EEENS4_18smem_ptr_flag_bitsILi8EEENSR_INS5_IJNSA_ILi8EEESI_EEENS5_IJSI_SC_EEEEEEEvNS4_8identityESZ_S19_vS1A_EENS_8epilogue10collective6detail29Sm90TmaWarpSpecializedAdapterINS1D_15DefaultEpilogueIaSK_SK_NS1C_6thread17LinearCombinationIaLi1EiiLNS1H_9ScaleType4KindE0ELNS_15FloatRoundStyleE2EaEENS1_15EpilogueDefaultEEEEEvvEEEEvNT_6ParamsE,"aw",@nobits
	.sectionflags	@""
	.align	16
	.zero		1024


//--------------------- .nv.shared.reserved.0     --------------------------
	.section	.nv.shared.reserved.0,"aw",@nobits
	.weak		__nv_reservedSMEM_offset_0_alias
	.size		__nv_reservedSMEM_offset_0_alias, 0, 0
	.other		__nv_reservedSMEM_offset_0_alias,@"STO_CUDA_RESERVED_SHARED STV_DEFAULT"
__nv_reservedSMEM_offset_0_alias:
	.zero		0


//--------------------- .nv.global                --------------------------
	.section	.nv.global,"aw",@nobits
.nv.global:
	.type		_ZN39_INTERNAL_e3319f7f_4_k_cu_ea6b9f5f_51534cute1_E,@object
	.size		_ZN39_INTERNAL_e3319f7f_4_k_cu_ea6b9f5f_51534cute1_E,(_ZN39_INTERNAL_e3319f7f_4_k_cu_ea6b9f5f_51534cuda3std3__45__cpo6cbeginE - _ZN39_INTERNAL_e3319f7f_4_k_cu_ea6b9f5f_51534cute1_E)
_ZN39_INTERNAL_e3319f7f_4_k_cu_ea6b9f5f_51534cute1_E:
	.zero		1
	.type		_ZN39_INTERNAL_e3319f7f_4_k_cu_ea6b9f5f_51534cuda3std3__45__cpo6cbeginE,@object
	.size		_ZN39_INTERNAL_e3319f7f_4_k_cu_ea6b9f5f_51534cuda3std3__45__cpo6cbeginE,(_ZN39_INTERNAL_e3319f7f_4_k_cu_ea6b9f5f_51534cuda3std3__48in_placeE - _ZN39_INTERNAL_e3319f7f_4_k_cu_ea6b9f5f_51534cuda3std3__45__cpo6cbeginE)
_ZN39_INTERNAL_e3319f7f_4_k_cu_ea6b9f5f_51534cuda3std3__45__cpo6cbeginE:
	.zero		1
	.type		_ZN39_INTERNAL_e3319f7f_4_k_cu_ea6b9f5f_51534cuda3std3__48in_placeE,@object
	.size		_ZN39_INTERNAL_e3319f7f_4_k_cu_ea6b9f5f_51534cuda3std3__48in_placeE,(_ZN39_INTERNAL_e3319f7f_4_k_cu_ea6b9f5f_51534cuda3std6ranges3__45__cpo9iter_moveE - _ZN39_INTERNAL_e3319f7f_4_k_cu_ea6b9f5f_51534cuda3std3__48in_placeE)
_ZN39_INTERNAL_e3319f7f_4_k_cu_ea6b9f5f_51534cuda3std3__48in_placeE:
	.zero		1
	.type		_ZN39_INTERNAL_e3319f7f_4_k_cu_ea6b9f5f_51534cuda3std6ranges3__45__cpo9iter_moveE,@object
	.size		_ZN39_INTERNAL_e3319f7f_4_k_cu_ea6b9f5f_51534cuda3std6ranges3__45__cpo9iter_moveE,(_ZN39_INTERNAL_e3319f7f_4_k_cu_ea6b9f5f_51534cuda3std3__45__cpo5beginE - _ZN39_INTERNAL_e3319f7f_4_k_cu_ea6b9f5f_51534cuda3std6ranges3__45__cpo9iter_moveE)
_ZN39_INTERNAL_e3319f7f_4_k_cu_ea6b9f5f_51534cuda3std6ranges3__45__cpo9iter_moveE:
	.zero		1
	.type		_ZN39_INTERNAL_e3319f7f_4_k_cu_ea6b9f5f_51534cuda3std3__45__cpo5beginE,@object
	.size		_ZN39_INTERNAL_e3319f7f_4_k_cu_ea6b9f5f_51534cuda3std3__45__cpo5beginE,(_ZN39_INTERNAL_e3319f7f_4_k_cu_ea6b9f5f_51534cuda3std3__441_GLOBAL__N__e3319f7f_4_k_cu_ea6b9f5f_51536ignoreE - _ZN39_INTERNAL_e3319f7f_4_k_cu_ea6b9f5f_51534cuda3std3__45__cpo5beginE)
_ZN39_INTERNAL_e3319f7f_4_k_cu_ea6b9f5f_51534cuda3std3__45__cpo5beginE:
	.zero		1
	.type		_ZN39_INTERNAL_e3319f7f_4_k_cu_ea6b9f5f_51534cuda3std3__441_GLOBAL__N__e3319f7f_4_k_cu_ea6b9f5f_51536ignoreE,@object
	.size		_ZN39_INTERNAL_e3319f7f_4_k_cu_ea6b9f5f_51534cuda3std3__441_GLOBAL__N__e3319f7f_4_k_cu_ea6b9f5f_51536ignoreE,(_ZN39_INTERNAL_e3319f7f_4_k_cu_ea6b9f5f_51534cute7productE - _ZN39_INTERNAL_e3319f7f_4_k_cu_ea6b9f5f_51534cuda3std3__441_GLOBAL__N__e3319f7f_4_k_cu_ea6b9f5f_51536ignoreE)
_ZN39_INTERNAL_e3319f7f_4_k_cu_ea6b9f5f_51534cuda3std3__441_GLOBAL__N__e3319f7f_4_k_cu_ea6b9f5f_51536ignoreE:
	.zero		1
	.type		_ZN39_INTERNAL_e3319f7f_4_k_cu_ea6b9f5f_51534cute7productE,@object
	.size		_ZN39_INTERNAL_e3319f7f_4_k_cu_ea6b9f5f_51534cute7productE,(_ZN39_INTERNAL_e3319f7f_4_k_cu_ea6b9f5f_51534cuda3std3__45__cpo3endE - _ZN39_INTERNAL_e3319f7f_4_k_cu_ea6b9f5f_51534cute7productE)
_ZN39_INTERNAL_e3319f7f_4_k_cu_ea6b9f5f_51534cute7productE:
	.zero		1
	.type		_ZN39_INTERNAL_e3319f7f_4_k_cu_ea6b9f5f_51534cuda3std3__45__cpo3endE,@object
	.size		_ZN39_INTERNAL_e3319f7f_4_k_cu_ea6b9f5f_51534cuda3std3__45__cpo3endE,(_ZN39_INTERNAL_e3319f7f_4_k_cu_ea6b9f5f_51534cuda3std3__419piecewise_constructE - _ZN39_INTERNAL_e3319f7f_4_k_cu_ea6b9f5f_51534cuda3std3__45__cpo3endE)
_ZN39_INTERNAL_e3319f7f_4_k_cu_ea6b9f5f_51534cuda3std3__45__cpo3endE:
	.zero		1
	.type		_ZN39_INTERNAL_e3319f7f_4_k_cu_ea6b9f5f_51534cuda3std3__419piecewise_constructE,@object
	.size		_ZN39_INTERNAL_e3319f7f_4_k_cu_ea6b9f5f_51534cuda3std3__419piecewise_constructE,(_ZN39_INTERNAL_e3319f7f_4_k_cu_ea6b9f5f_51534cuda3std3__45__cpo4cendE - _ZN39_INTERNAL_e3319f7f_4_k_cu_ea6b9f5f_51534cuda3std3__419piecewise_constructE)
_ZN39_INTERNAL_e3319f7f_4_k_cu_ea6b9f5f_51534cuda3std3__419piecewise_constructE:
	.zero		1
	.type		_ZN39_INTERNAL_e3319f7f_4_k_cu_ea6b9f5f_51534cuda3std3__45__cpo4cendE,@object
	.size		_ZN39_INTERNAL_e3319f7f_4_k_cu_ea6b9f5f_51534cuda3std3__45__cpo4cendE,(_ZN39_INTERNAL_e3319f7f_4_k_cu_ea6b9f5f_51534cuda3std6ranges3__45__cpo4swapE - _ZN39_INTERNAL_e3319f7f_4_k_cu_ea6b9f5f_51534cuda3std3__45__cpo4cendE)
_ZN39_INTERNAL_e3319f7f_4_k_cu_ea6b9f5f_51534cuda3std3__45__cpo4cendE:
	.zero		1
	.type		_ZN39_INTERNAL_e3319f7f_4_k_cu_ea6b9f5f_51534cuda3std6ranges3__45__cpo4swapE,@object
	.size		_ZN39_INTERNAL_e3319f7f_4_k_cu_ea6b9f5f_51534cuda3std6ranges3__45__cpo4swapE,(.L_8 - _ZN39_INTERNAL_e3319f7f_4_k_cu_ea6b9f5f_51534cuda3std6ranges3__45__cpo4swapE)
_ZN39_INTERNAL_e3319f7f_4_k_cu_ea6b9f5f_51534cuda3std6ranges3__45__cpo4swapE:
	.zero		1
.L_8:


//--------------------- .nv.constant0._ZN7cutlass13device_kernelINS_4gemm6kernel13GemmUniversalIN4cute5tupleIJiiiiEEENS1_10collective13CollectiveMmaINS1_34MainloopSm90TmaGmmaWarpSpecializedILi3ENS5_IJNS4_1CILi2EEESB_NSA_ILi1EEEEEENS1_32KernelTmaWarpSpecializedPingpongEEENS5_IJNSA_ILi64EEENSA_ILi256EEENSA_ILi32EEEEEEaNS5_IJlSC_lEEEaSK_NS4_8TiledMMAINS4_8MMA_AtomIJNS4_4SM904GMMA27MMA_64x256x32_S32S8S8_SS_TNEEEENS4_6LayoutINS5_IJSC_SC_SC_EEENS5_IJNSA_ILi0EEEST_ST_EEEEENS5_IJNS4_10UnderscoreESW_SW_EEEEENS4_23SM90_TMA_LOAD_MULTICASTENS4_14ComposedLayoutINS4_7SwizzleILi1ELi4ELi3EEENS4_18smem_ptr_flag_bitsILi8EEENSR_INS5_IJNSA_ILi8EEESI_EEENS5_IJSI_SC_EEEEEEEvNS4_8identityESZ_S19_vS1A_EENS_8epilogue10collective6detail29Sm90TmaWarpSpecializedAdapterINS1D_15DefaultEpilogueIaSK_SK_NS1C_6thread17LinearCombinationIaLi1EiiLNS1H_9ScaleType4KindE0ELNS_15FloatRoundStyleE2EaEENS1_15EpilogueDefaultEEEEEvvEEEEvNT_6ParamsE --------------------------
	.section	.nv.constant0._ZN7cutlass13device_kernelINS_4gemm6kernel13GemmUniversalIN4cute5tupleIJiiiiEEENS1_10collective13CollectiveMmaINS1_34MainloopSm90TmaGmmaWarpSpecializedILi3ENS5_IJNS4_1CILi2EEESB_NSA_ILi1EEEEEENS1_32KernelTmaWarpSpecializedPingpongEEENS5_IJNSA_ILi64EEENSA_ILi256EEENSA_ILi32EEEEEEaNS5_IJlSC_lEEEaSK_NS4_8TiledMMAINS4_8MMA_AtomIJNS4_4SM904GMMA27MMA_64x256x32_S32S8S8_SS_TNEEEENS4_6LayoutINS5_IJSC_SC_SC_EEENS5_IJNSA_ILi0EEEST_ST_EEEEENS5_IJNS4_10UnderscoreESW_SW_EEEEENS4_23SM90_TMA_LOAD_MULTICASTENS4_14ComposedLayoutINS4_7SwizzleILi1ELi4ELi3EEENS4_18smem_ptr_flag_bitsILi8EEENSR_INS5_IJNSA_ILi8EEESI_EEENS5_IJSI_SC_EEEEEEEvNS4_8identityESZ_S19_vS1A_EENS_8epilogue10collective6detail29Sm90TmaWarpSpecializedAdapterINS1D_15DefaultEpilogueIaSK_SK_NS1C_6thread17LinearCombinationIaLi1EiiLNS1H_9ScaleType4KindE0ELNS_15FloatRoundStyleE2EaEENS1_15EpilogueDefaultEEEEEvvEEEEvNT_6ParamsE,"a",@progbits
	.sectionflags	@""
	.align	4
.nv.constant0._ZN7cutlass13device_kernelINS_4gemm6kernel13GemmUniversalIN4cute5tupleIJiiiiEEENS1_10collective13CollectiveMmaINS1_34MainloopSm90TmaGmmaWarpSpecializedILi3ENS5_IJNS4_1CILi2EEESB_NSA_ILi1EEEEEENS1_32KernelTmaWarpSpecializedPingpongEEENS5_IJNSA_ILi64EEENSA_ILi256EEENSA_ILi32EEEEEEaNS5_IJlSC_lEEEaSK_NS4_8TiledMMAINS4_8MMA_AtomIJNS4_4SM904GMMA27MMA_64x256x32_S32S8S8_SS_TNEEEENS4_6LayoutINS5_IJSC_SC_SC_EEENS5_IJNSA_ILi0EEEST_ST_EEEEENS5_IJNS4_10UnderscoreESW_SW_EEEEENS4_23SM90_TMA_LOAD_MULTICASTENS4_14ComposedLayoutINS4_7SwizzleILi1ELi4ELi3EEENS4_18smem_ptr_flag_bitsILi8EEENSR_INS5_IJNSA_ILi8EEESI_EEENS5_IJSI_SC_EEEEEEEvNS4_8identityESZ_S19_vS1A_EENS_8epilogue10collective6detail29Sm90TmaWarpSpecializedAdapterINS1D_15DefaultEpilogueIaSK_SK_NS1C_6thread17LinearCombinationIaLi1EiiLNS1H_9ScaleType4KindE0ELNS_15FloatRoundStyleE2EaEENS1_15EpilogueDefaultEEEEEvvEEEEvNT_6ParamsE:
	.zero		1664


//--------------------- SYMBOLS --------------------------

	.type		.nv.reservedSmem.offset0,@object
	.size		.nv.reservedSmem.offset0,0x4
	.type		__assertfail,@function
